//
// Generated by NVIDIA NVVM Compiler
//
// Compiler Build ID: CL-36424714
// Cuda compilation tools, release 13.0, V13.0.88
// Based on NVVM 20.0.0
//

.version 9.0
.target sm_100
.address_size 64

	// .globl	_Z18initializeInteriorPfS_S_S_S_iifff
.extern .shared .align 16 .b8 sharedmemory[];

.visible .entry _Z18initializeInteriorPfS_S_S_S_iifff(
	.param .u64 .ptr .align 1 _Z18initializeInteriorPfS_S_S_S_iifff_param_0,
	.param .u64 .ptr .align 1 _Z18initializeInteriorPfS_S_S_S_iifff_param_1,
	.param .u64 .ptr .align 1 _Z18initializeInteriorPfS_S_S_S_iifff_param_2,
	.param .u64 .ptr .align 1 _Z18initializeInteriorPfS_S_S_S_iifff_param_3,
	.param .u64 .ptr .align 1 _Z18initializeInteriorPfS_S_S_S_iifff_param_4,
	.param .u32 _Z18initializeInteriorPfS_S_S_S_iifff_param_5,
	.param .u32 _Z18initializeInteriorPfS_S_S_S_iifff_param_6,
	.param .f32 _Z18initializeInteriorPfS_S_S_S_iifff_param_7,
	.param .f32 _Z18initializeInteriorPfS_S_S_S_iifff_param_8,
	.param .f32 _Z18initializeInteriorPfS_S_S_S_iifff_param_9
)
{
	.reg .pred 	%p<4>;
	.reg .b32 	%r<21>;
	.reg .b32 	%f<29>;
	.reg .b64 	%rd<13>;

	ld.param.u64 	%rd1, [_Z18initializeInteriorPfS_S_S_S_iifff_param_0];
	ld.param.u64 	%rd2, [_Z18initializeInteriorPfS_S_S_S_iifff_param_1];
	ld.param.u64 	%rd3, [_Z18initializeInteriorPfS_S_S_S_iifff_param_2];
	ld.param.u32 	%r6, [_Z18initializeInteriorPfS_S_S_S_iifff_param_5];
	ld.param.u32 	%r7, [_Z18initializeInteriorPfS_S_S_S_iifff_param_6];
	ld.param.f32 	%f1, [_Z18initializeInteriorPfS_S_S_S_iifff_param_7];
	ld.param.f32 	%f2, [_Z18initializeInteriorPfS_S_S_S_iifff_param_8];
	ld.param.f32 	%f3, [_Z18initializeInteriorPfS_S_S_S_iifff_param_9];
	mov.u32 	%r8, %ctaid.y;
	mov.u32 	%r9, %ntid.y;
	mov.u32 	%r10, %tid.y;
	mad.lo.s32 	%r1, %r8, %r9, %r10;
	add.s32 	%r2, %r1, 1;
	mov.u32 	%r11, %ctaid.x;
	mov.u32 	%r12, %ntid.x;
	mov.u32 	%r13, %tid.x;
	mad.lo.s32 	%r14, %r11, %r12, %r13;
	add.s32 	%r4, %r14, 1;
	add.s32 	%r15, %r7, 1;
	setp.ge.u32 	%p1, %r2, %r15;
	add.s32 	%r16, %r6, 1;
	setp.ge.u32 	%p2, %r4, %r16;
	or.pred  	%p3, %p1, %p2;
	@%p3 bra 	$L__BB0_2;
	cvta.to.global.u64 	%rd4, %rd1;
	cvta.to.global.u64 	%rd5, %rd2;
	cvta.to.global.u64 	%rd6, %rd3;
	add.s32 	%r17, %r6, 2;
	mad.lo.s32 	%r18, %r17, %r2, %r4;
	mul.f32 	%f4, %f3, 0fBF000000;
	fma.rn.f32 	%f5, %f1, 0f3F000000, %f4;
	cvt.rn.f32.u32 	%f6, %r14;
	fma.rn.f32 	%f7, %f1, %f6, %f5;
	fma.rn.f32 	%f8, %f2, 0f3F000000, %f4;
	cvt.rn.f32.u32 	%f9, %r1;
	fma.rn.f32 	%f10, %f2, %f9, %f8;
	mul.wide.u32 	%rd7, %r14, 4;
	add.s64 	%rd8, %rd4, %rd7;
	st.global.f32 	[%rd8], %f7;
	mul.wide.u32 	%rd9, %r1, 4;
	add.s64 	%rd10, %rd5, %rd9;
	st.global.f32 	[%rd10], %f10;
	mul.f32 	%f11, %f10, %f10;
	fma.rn.f32 	%f12, %f7, %f7, %f11;
	mul.f32 	%f13, %f12, 0fC0A00000;
	fma.rn.f32 	%f14, %f13, 0f3BBB989D, 0f3F000000;
	cvt.sat.f32.f32 	%f15, %f14;
	mov.f32 	%f16, 0f4B400001;
	mov.f32 	%f17, 0f437C0000;
	fma.rm.f32 	%f18, %f15, %f17, %f16;
	add.f32 	%f19, %f18, 0fCB40007F;
	neg.f32 	%f20, %f19;
	fma.rn.f32 	%f21, %f13, 0f3FB8AA3B, %f20;
	fma.rn.f32 	%f22, %f13, 0f32A57060, %f21;
	mov.b32 	%r19, %f18;
	shl.b32 	%r20, %r19, 23;
	mov.b32 	%f23, %r20;
	ex2.approx.ftz.f32 	%f24, %f22;
	mul.f32 	%f25, %f24, %f23;
	fma.rn.f32 	%f26, %f25, 0f3ECCCCCD, 0f3F800000;
	mul.wide.s32 	%rd11, %r18, 4;
	add.s64 	%rd12, %rd6, %rd11;
	ld.global.f32 	%f27, [%rd12];
	add.f32 	%f28, %f27, %f26;
	st.global.f32 	[%rd12], %f28;
$L__BB0_2:
	ret;

}
	// .globl	_Z17applyLeftBoundaryPfS_S_ii
.visible .entry _Z17applyLeftBoundaryPfS_S_ii(
	.param .u64 .ptr .align 1 _Z17applyLeftBoundaryPfS_S_ii_param_0,
	.param .u64 .ptr .align 1 _Z17applyLeftBoundaryPfS_S_ii_param_1,
	.param .u64 .ptr .align 1 _Z17applyLeftBoundaryPfS_S_ii_param_2,
	.param .u32 _Z17applyLeftBoundaryPfS_S_ii_param_3,
	.param .u32 _Z17applyLeftBoundaryPfS_S_ii_param_4
)
{
	.reg .pred 	%p<4>;
	.reg .b32 	%r<9>;
	.reg .b32 	%f<5>;
	.reg .b64 	%rd<11>;

	ld.param.u64 	%rd1, [_Z17applyLeftBoundaryPfS_S_ii_param_0];
	ld.param.u64 	%rd2, [_Z17applyLeftBoundaryPfS_S_ii_param_1];
	ld.param.u64 	%rd3, [_Z17applyLeftBoundaryPfS_S_ii_param_2];
	ld.param.u32 	%r2, [_Z17applyLeftBoundaryPfS_S_ii_param_3];
	ld.param.u32 	%r3, [_Z17applyLeftBoundaryPfS_S_ii_param_4];
	mov.u32 	%r4, %tid.x;
	mov.u32 	%r5, %ctaid.x;
	mov.u32 	%r6, %ntid.x;
	mad.lo.s32 	%r1, %r5, %r6, %r4;
	setp.lt.s32 	%p1, %r1, 1;
	setp.gt.s32 	%p2, %r1, %r3;
	or.pred  	%p3, %p1, %p2;
	@%p3 bra 	$L__BB1_2;
	cvta.to.global.u64 	%rd4, %rd1;
	cvta.to.global.u64 	%rd5, %rd2;
	cvta.to.global.u64 	%rd6, %rd3;
	add.s32 	%r7, %r2, 2;
	mul.lo.s32 	%r8, %r7, %r1;
	mul.wide.s32 	%rd7, %r8, 4;
	add.s64 	%rd8, %rd4, %rd7;
	ld.global.f32 	%f1, [%rd8+4];
	add.s64 	%rd9, %rd5, %rd7;
	ld.global.f32 	%f2, [%rd9+4];
	add.s64 	%rd10, %rd6, %rd7;
	ld.global.f32 	%f3, [%rd10+4];
	st.global.f32 	[%rd8], %f1;
	neg.f32 	%f4, %f2;
	st.global.f32 	[%rd9], %f4;
	st.global.f32 	[%rd10], %f3;
$L__BB1_2:
	ret;

}
	// .globl	_Z18applyRightBoundaryPfS_S_ii
.visible .entry _Z18applyRightBoundaryPfS_S_ii(
	.param .u64 .ptr .align 1 _Z18applyRightBoundaryPfS_S_ii_param_0,
	.param .u64 .ptr .align 1 _Z18applyRightBoundaryPfS_S_ii_param_1,
	.param .u64 .ptr .align 1 _Z18applyRightBoundaryPfS_S_ii_param_2,
	.param .u32 _Z18applyRightBoundaryPfS_S_ii_param_3,
	.param .u32 _Z18applyRightBoundaryPfS_S_ii_param_4
)
{
	.reg .pred 	%p<4>;
	.reg .b32 	%r<9>;
	.reg .b32 	%f<5>;
	.reg .b64 	%rd<11>;

	ld.param.u64 	%rd1, [_Z18applyRightBoundaryPfS_S_ii_param_0];
	ld.param.u64 	%rd2, [_Z18applyRightBoundaryPfS_S_ii_param_1];
	ld.param.u64 	%rd3, [_Z18applyRightBoundaryPfS_S_ii_param_2];
	ld.param.u32 	%r2, [_Z18applyRightBoundaryPfS_S_ii_param_3];
	ld.param.u32 	%r3, [_Z18applyRightBoundaryPfS_S_ii_param_4];
	mov.u32 	%r4, %tid.x;
	mov.u32 	%r5, %ctaid.x;
	mov.u32 	%r6, %ntid.x;
	mad.lo.s32 	%r1, %r5, %r6, %r4;
	setp.lt.s32 	%p1, %r1, 1;
	setp.gt.s32 	%p2, %r1, %r3;
	or.pred  	%p3, %p1, %p2;
	@%p3 bra 	$L__BB2_2;
	cvta.to.global.u64 	%rd4, %rd1;
	cvta.to.global.u64 	%rd5, %rd2;
	cvta.to.global.u64 	%rd6, %rd3;
	add.s32 	%r7, %r2, 2;
	mad.lo.s32 	%r8, %r7, %r1, %r2;
	mul.wide.s32 	%rd7, %r8, 4;
	add.s64 	%rd8, %rd4, %rd7;
	ld.global.f32 	%f1, [%rd8];
	add.s64 	%rd9, %rd5, %rd7;
	ld.global.f32 	%f2, [%rd9];
	add.s64 	%rd10, %rd6, %rd7;
	ld.global.f32 	%f3, [%rd10];
	st.global.f32 	[%rd8+4], %f1;
	neg.f32 	%f4, %f2;
	st.global.f32 	[%rd9+4], %f4;
	st.global.f32 	[%rd10+4], %f3;
$L__BB2_2:
	ret;

}
	// .globl	_Z19applyBottomBoundaryPfS_S_ii
.visible .entry _Z19applyBottomBoundaryPfS_S_ii(
	.param .u64 .ptr .align 1 _Z19applyBottomBoundaryPfS_S_ii_param_0,
	.param .u64 .ptr .align 1 _Z19applyBottomBoundaryPfS_S_ii_param_1,
	.param .u64 .ptr .align 1 _Z19applyBottomBoundaryPfS_S_ii_param_2,
	.param .u32 _Z19applyBottomBoundaryPfS_S_ii_param_3,
	.param .u32 _Z19applyBottomBoundaryPfS_S_ii_param_4
)
{
	.reg .pred 	%p<4>;
	.reg .b32 	%r<8>;
	.reg .b32 	%f<5>;
	.reg .b64 	%rd<15>;

	ld.param.u64 	%rd1, [_Z19applyBottomBoundaryPfS_S_ii_param_0];
	ld.param.u64 	%rd2, [_Z19applyBottomBoundaryPfS_S_ii_param_1];
	ld.param.u64 	%rd3, [_Z19applyBottomBoundaryPfS_S_ii_param_2];
	ld.param.u32 	%r2, [_Z19applyBottomBoundaryPfS_S_ii_param_3];
	mov.u32 	%r3, %tid.x;
	mov.u32 	%r4, %ctaid.x;
	mov.u32 	%r5, %ntid.x;
	mad.lo.s32 	%r1, %r4, %r5, %r3;
	setp.lt.s32 	%p1, %r1, 1;
	setp.gt.s32 	%p2, %r1, %r2;
	or.pred  	%p3, %p1, %p2;
	@%p3 bra 	$L__BB3_2;
	cvta.to.global.u64 	%rd4, %rd1;
	cvta.to.global.u64 	%rd5, %rd2;
	cvta.to.global.u64 	%rd6, %rd3;
	add.s32 	%r6, %r1, %r2;
	add.s32 	%r7, %r6, 2;
	mul.wide.s32 	%rd7, %r7, 4;
	add.s64 	%rd8, %rd4, %rd7;
	ld.global.f32 	%f1, [%rd8];
	add.s64 	%rd9, %rd5, %rd7;
	ld.global.f32 	%f2, [%rd9];
	add.s64 	%rd10, %rd6, %rd7;
	ld.global.f32 	%f3, [%rd10];
	mul.wide.u32 	%rd11, %r1, 4;
	add.s64 	%rd12, %rd4, %rd11;
	st.global.f32 	[%rd12], %f1;
	add.s64 	%rd13, %rd5, %rd11;
	st.global.f32 	[%rd13], %f2;
	neg.f32 	%f4, %f3;
	add.s64 	%rd14, %rd6, %rd11;
	st.global.f32 	[%rd14], %f4;
$L__BB3_2:
	ret;

}
	// .globl	_Z16applyTopBoundaryPfS_S_ii
.visible .entry _Z16applyTopBoundaryPfS_S_ii(
	.param .u64 .ptr .align 1 _Z16applyTopBoundaryPfS_S_ii_param_0,
	.param .u64 .ptr .align 1 _Z16applyTopBoundaryPfS_S_ii_param_1,
	.param .u64 .ptr .align 1 _Z16applyTopBoundaryPfS_S_ii_param_2,
	.param .u32 _Z16applyTopBoundaryPfS_S_ii_param_3,
	.param .u32 _Z16applyTopBoundaryPfS_S_ii_param_4
)
{
	.reg .pred 	%p<4>;
	.reg .b32 	%r<9>;
	.reg .b32 	%f<5>;
	.reg .b64 	%rd<15>;

	ld.param.u64 	%rd1, [_Z16applyTopBoundaryPfS_S_ii_param_0];
	ld.param.u64 	%rd2, [_Z16applyTopBoundaryPfS_S_ii_param_1];
	ld.param.u64 	%rd3, [_Z16applyTopBoundaryPfS_S_ii_param_2];
	ld.param.u32 	%r2, [_Z16applyTopBoundaryPfS_S_ii_param_3];
	ld.param.u32 	%r3, [_Z16applyTopBoundaryPfS_S_ii_param_4];
	mov.u32 	%r4, %tid.x;
	mov.u32 	%r5, %ctaid.x;
	mov.u32 	%r6, %ntid.x;
	mad.lo.s32 	%r1, %r5, %r6, %r4;
	setp.lt.s32 	%p1, %r1, 1;
	setp.gt.s32 	%p2, %r1, %r2;
	or.pred  	%p3, %p1, %p2;
	@%p3 bra 	$L__BB4_2;
	cvta.to.global.u64 	%rd4, %rd1;
	cvta.to.global.u64 	%rd5, %rd2;
	cvta.to.global.u64 	%rd6, %rd3;
	add.s32 	%r7, %r2, 2;
	mad.lo.s32 	%r8, %r3, %r7, %r1;
	mul.wide.s32 	%rd7, %r8, 4;
	add.s64 	%rd8, %rd4, %rd7;
	ld.global.f32 	%f1, [%rd8];
	add.s64 	%rd9, %rd5, %rd7;
	ld.global.f32 	%f2, [%rd9];
	add.s64 	%rd10, %rd6, %rd7;
	ld.global.f32 	%f3, [%rd10];
	mul.wide.s32 	%rd11, %r7, 4;
	add.s64 	%rd12, %rd8, %rd11;
	st.global.f32 	[%rd12], %f1;
	add.s64 	%rd13, %rd9, %rd11;
	st.global.f32 	[%rd13], %f2;
	neg.f32 	%f4, %f3;
	add.s64 	%rd14, %rd10, %rd11;
	st.global.f32 	[%rd14], %f4;
$L__BB4_2:
	ret;

}
	// .globl	_Z18shallowWaterSolverPfS_S_ffiiff
.visible .entry _Z18shallowWaterSolverPfS_S_ffiiff(
	.param .u64 .ptr .align 1 _Z18shallowWaterSolverPfS_S_ffiiff_param_0,
	.param .u64 .ptr .align 1 _Z18shallowWaterSolverPfS_S_ffiiff_param_1,
	.param .u64 .ptr .align 1 _Z18shallowWaterSolverPfS_S_ffiiff_param_2,
	.param .f32 _Z18shallowWaterSolverPfS_S_ffiiff_param_3,
	.param .f32 _Z18shallowWaterSolverPfS_S_ffiiff_param_4,
	.param .u32 _Z18shallowWaterSolverPfS_S_ffiiff_param_5,
	.param .u32 _Z18shallowWaterSolverPfS_S_ffiiff_param_6,
	.param .f32 _Z18shallowWaterSolverPfS_S_ffiiff_param_7,
	.param .f32 _Z18shallowWaterSolverPfS_S_ffiiff_param_8
)
{
	.reg .pred 	%p<62>;
	.reg .b32 	%r<196>;
	.reg .b32 	%f<146>;
	.reg .b64 	%rd<77>;

	ld.param.u64 	%rd14, [_Z18shallowWaterSolverPfS_S_ffiiff_param_0];
	ld.param.u64 	%rd15, [_Z18shallowWaterSolverPfS_S_ffiiff_param_1];
	ld.param.u64 	%rd16, [_Z18shallowWaterSolverPfS_S_ffiiff_param_2];
	ld.param.u32 	%r40, [_Z18shallowWaterSolverPfS_S_ffiiff_param_5];
	ld.param.u32 	%r41, [_Z18shallowWaterSolverPfS_S_ffiiff_param_6];
	cvta.to.global.u64 	%rd1, %rd16;
	cvta.to.global.u64 	%rd2, %rd15;
	cvta.to.global.u64 	%rd3, %rd14;
	mov.u32 	%r42, %ctaid.y;
	mov.u32 	%r1, %ntid.y;
	mul.lo.s32 	%r2, %r42, %r1;
	mov.u32 	%r3, %tid.y;
	add.s32 	%r43, %r2, %r3;
	mov.u32 	%r44, %ctaid.x;
	mov.u32 	%r5, %ntid.x;
	mov.u32 	%r6, %tid.x;
	mad.lo.s32 	%r45, %r44, %r5, %r6;
	add.s32 	%r8, %r3, 1;
	add.s32 	%r46, %r1, 2;
	add.s32 	%r9, %r5, 2;
	mul.lo.s32 	%r10, %r46, %r9;
	shl.b32 	%r47, %r10, 2;
	mov.u32 	%r48, sharedmemory;
	add.s32 	%r11, %r48, %r47;
	add.s32 	%r12, %r11, %r47;
	setp.ne.s32 	%p4, %r43, 0;
	add.s32 	%r13, %r41, 1;
	setp.lt.u32 	%p5, %r43, %r13;
	setp.ne.s32 	%p6, %r45, 0;
	and.pred  	%p7, %p4, %p6;
	and.pred  	%p8, %p7, %p5;
	add.s32 	%r14, %r40, 1;
	setp.lt.u32 	%p9, %r45, %r14;
	and.pred  	%p1, %p8, %p9;
	not.pred 	%p10, %p1;
	@%p10 bra 	$L__BB5_2;
	add.s32 	%r49, %r40, 2;
	mad.lo.s32 	%r50, %r49, %r43, %r45;
	mad.lo.s32 	%r51, %r8, %r9, %r6;
	mul.wide.u32 	%rd17, %r50, 4;
	add.s64 	%rd18, %rd3, %rd17;
	ld.global.f32 	%f9, [%rd18];
	shl.b32 	%r52, %r51, 2;
	add.s32 	%r54, %r48, %r52;
	st.shared.f32 	[%r54+4], %f9;
	add.s64 	%rd19, %rd2, %rd17;
	ld.global.f32 	%f10, [%rd19];
	add.s32 	%r55, %r11, %r52;
	st.shared.f32 	[%r55+4], %f10;
	add.s64 	%rd20, %rd1, %rd17;
	ld.global.f32 	%f11, [%rd20];
	add.s32 	%r56, %r12, %r52;
	st.shared.f32 	[%r56+4], %f11;
$L__BB5_2:
	setp.ne.s32 	%p11, %r6, 0;
	setp.lt.s32 	%p12, %r45, 1;
	or.pred  	%p13, %p11, %p12;
	@%p13 bra 	$L__BB5_4;
	add.s32 	%r66, %r40, 2;
	mul.lo.s32 	%r67, %r66, %r43;
	mul.lo.s32 	%r68, %r8, %r9;
	cvt.s64.s32 	%rd25, %r67;
	cvt.u64.u32 	%rd26, %r45;
	add.s64 	%rd27, %rd26, %rd25;
	shl.b64 	%rd28, %rd27, 2;
	add.s64 	%rd29, %rd3, %rd28;
	ld.global.f32 	%f16, [%rd29+-4];
	shl.b32 	%r69, %r68, 2;
	add.s32 	%r71, %r48, %r69;
	st.shared.f32 	[%r71], %f16;
	add.s64 	%rd30, %rd2, %rd28;
	ld.global.f32 	%f17, [%rd30+-4];
	add.s32 	%r72, %r11, %r69;
	st.shared.f32 	[%r72], %f17;
	add.s64 	%rd31, %rd1, %rd28;
	ld.global.f32 	%f18, [%rd31+-4];
	add.s32 	%r73, %r12, %r69;
	st.shared.f32 	[%r73], %f18;
	bra.uni 	$L__BB5_6;
$L__BB5_4:
	or.b32  	%r57, %r45, %r6;
	setp.ne.s32 	%p14, %r57, 0;
	@%p14 bra 	$L__BB5_6;
	add.s32 	%r58, %r40, 2;
	mad.lo.s32 	%r59, %r58, %r43, %r45;
	mad.lo.s32 	%r60, %r8, %r9, %r6;
	mul.wide.s32 	%rd21, %r59, 4;
	add.s64 	%rd22, %rd3, %rd21;
	ld.global.f32 	%f12, [%rd22];
	shl.b32 	%r61, %r60, 2;
	add.s32 	%r63, %r48, %r61;
	st.shared.f32 	[%r63], %f12;
	add.s64 	%rd23, %rd2, %rd21;
	ld.global.f32 	%f13, [%rd23];
	neg.f32 	%f14, %f13;
	add.s32 	%r64, %r11, %r61;
	st.shared.f32 	[%r64], %f14;
	add.s64 	%rd24, %rd1, %rd21;
	ld.global.f32 	%f15, [%rd24];
	add.s32 	%r65, %r12, %r61;
	st.shared.f32 	[%r65], %f15;
$L__BB5_6:
	add.s32 	%r15, %r5, -1;
	setp.ne.s32 	%p15, %r6, %r15;
	setp.gt.s32 	%p16, %r45, %r40;
	or.pred  	%p17, %p15, %p16;
	@%p17 bra 	$L__BB5_8;
	add.s32 	%r82, %r40, 2;
	mul.lo.s32 	%r83, %r82, %r43;
	mad.lo.s32 	%r84, %r8, %r9, %r6;
	cvt.s64.s32 	%rd36, %r83;
	cvt.s64.s32 	%rd37, %r45;
	add.s64 	%rd38, %rd37, %rd36;
	shl.b64 	%rd39, %rd38, 2;
	add.s64 	%rd40, %rd3, %rd39;
	ld.global.f32 	%f23, [%rd40+4];
	shl.b32 	%r85, %r84, 2;
	add.s32 	%r87, %r48, %r85;
	st.shared.f32 	[%r87+8], %f23;
	add.s64 	%rd41, %rd2, %rd39;
	ld.global.f32 	%f24, [%rd41+4];
	add.s32 	%r88, %r11, %r85;
	st.shared.f32 	[%r88+8], %f24;
	add.s64 	%rd42, %rd1, %rd39;
	ld.global.f32 	%f25, [%rd42+4];
	add.s32 	%r89, %r12, %r85;
	st.shared.f32 	[%r89+8], %f25;
	bra.uni 	$L__BB5_10;
$L__BB5_8:
	setp.ne.s32 	%p18, %r6, %r15;
	setp.ne.s32 	%p19, %r45, %r14;
	or.pred  	%p20, %p18, %p19;
	@%p20 bra 	$L__BB5_10;
	add.s32 	%r74, %r40, 2;
	mad.lo.s32 	%r75, %r74, %r43, %r45;
	mad.lo.s32 	%r76, %r8, %r9, %r6;
	mul.wide.s32 	%rd32, %r75, 4;
	add.s64 	%rd33, %rd3, %rd32;
	ld.global.f32 	%f19, [%rd33];
	shl.b32 	%r77, %r76, 2;
	add.s32 	%r79, %r48, %r77;
	st.shared.f32 	[%r79+8], %f19;
	add.s64 	%rd34, %rd2, %rd32;
	ld.global.f32 	%f20, [%rd34];
	neg.f32 	%f21, %f20;
	add.s32 	%r80, %r11, %r77;
	st.shared.f32 	[%r80+8], %f21;
	add.s64 	%rd35, %rd1, %rd32;
	ld.global.f32 	%f22, [%rd35];
	add.s32 	%r81, %r12, %r77;
	st.shared.f32 	[%r81+8], %f22;
$L__BB5_10:
	setp.eq.s32 	%p21, %r43, 0;
	setp.ne.s32 	%p22, %r3, 0;
	shl.b32 	%r90, %r6, 2;
	add.s32 	%r16, %r48, %r90;
	add.s32 	%r17, %r11, %r90;
	add.s32 	%r18, %r12, %r90;
	or.pred  	%p23, %p22, %p21;
	@%p23 bra 	$L__BB5_12;
	add.s32 	%r93, %r43, -1;
	add.s32 	%r94, %r40, 2;
	mad.lo.s32 	%r95, %r94, %r93, %r45;
	mul.wide.s32 	%rd47, %r95, 4;
	add.s64 	%rd48, %rd3, %rd47;
	ld.global.f32 	%f30, [%rd48];
	st.shared.f32 	[%r16+4], %f30;
	add.s64 	%rd49, %rd2, %rd47;
	ld.global.f32 	%f31, [%rd49];
	st.shared.f32 	[%r17+4], %f31;
	add.s64 	%rd50, %rd1, %rd47;
	ld.global.f32 	%f32, [%rd50];
	st.shared.f32 	[%r18+4], %f32;
	bra.uni 	$L__BB5_14;
$L__BB5_12:
	or.b32  	%r92, %r43, %r3;
	setp.ne.s32 	%p24, %r92, 0;
	@%p24 bra 	$L__BB5_14;
	mul.wide.s32 	%rd43, %r45, 4;
	add.s64 	%rd44, %rd3, %rd43;
	ld.global.f32 	%f26, [%rd44];
	st.shared.f32 	[%r16+4], %f26;
	add.s64 	%rd45, %rd2, %rd43;
	ld.global.f32 	%f27, [%rd45];
	st.shared.f32 	[%r17+4], %f27;
	add.s64 	%rd46, %rd1, %rd43;
	ld.global.f32 	%f28, [%rd46];
	neg.f32 	%f29, %f28;
	st.shared.f32 	[%r18+4], %f29;
$L__BB5_14:
	add.s32 	%r19, %r1, -1;
	setp.ne.s32 	%p25, %r3, %r19;
	setp.gt.s32 	%p26, %r43, %r41;
	or.pred  	%p27, %p25, %p26;
	@%p27 bra 	$L__BB5_16;
	add.s32 	%r104, %r8, %r2;
	add.s32 	%r105, %r40, 2;
	mad.lo.s32 	%r106, %r105, %r104, %r45;
	add.s32 	%r107, %r3, 2;
	mul.lo.s32 	%r108, %r107, %r9;
	mul.wide.s32 	%rd55, %r106, 4;
	add.s64 	%rd56, %rd3, %rd55;
	ld.global.f32 	%f37, [%rd56];
	shl.b32 	%r109, %r108, 2;
	add.s32 	%r110, %r16, %r109;
	st.shared.f32 	[%r110+4], %f37;
	add.s64 	%rd57, %rd2, %rd55;
	ld.global.f32 	%f38, [%rd57];
	add.s32 	%r111, %r17, %r109;
	st.shared.f32 	[%r111+4], %f38;
	add.s64 	%rd58, %rd1, %rd55;
	ld.global.f32 	%f39, [%rd58];
	add.s32 	%r112, %r18, %r109;
	st.shared.f32 	[%r112+4], %f39;
	bra.uni 	$L__BB5_18;
$L__BB5_16:
	setp.ne.s32 	%p28, %r3, %r19;
	setp.ne.s32 	%p29, %r43, %r13;
	or.pred  	%p30, %p28, %p29;
	@%p30 bra 	$L__BB5_18;
	add.s32 	%r96, %r40, 2;
	mad.lo.s32 	%r97, %r96, %r43, %r45;
	add.s32 	%r98, %r3, 2;
	mul.lo.s32 	%r99, %r98, %r9;
	mul.wide.s32 	%rd51, %r97, 4;
	add.s64 	%rd52, %rd3, %rd51;
	ld.global.f32 	%f33, [%rd52];
	shl.b32 	%r100, %r99, 2;
	add.s32 	%r101, %r16, %r100;
	st.shared.f32 	[%r101+4], %f33;
	add.s64 	%rd53, %rd2, %rd51;
	ld.global.f32 	%f34, [%rd53];
	add.s32 	%r102, %r17, %r100;
	st.shared.f32 	[%r102+4], %f34;
	add.s64 	%rd54, %rd1, %rd51;
	ld.global.f32 	%f35, [%rd54];
	neg.f32 	%f36, %f35;
	add.s32 	%r103, %r18, %r100;
	st.shared.f32 	[%r103+4], %f36;
$L__BB5_18:
	ld.param.f32 	%f143, [_Z18shallowWaterSolverPfS_S_ffiiff_param_8];
	bar.sync 	0;
	setp.leu.f32 	%p31, %f143, 0f00000000;
	@%p31 bra 	$L__BB5_45;
	ld.param.f32 	%f141, [_Z18shallowWaterSolverPfS_S_ffiiff_param_4];
	ld.param.f32 	%f140, [_Z18shallowWaterSolverPfS_S_ffiiff_param_3];
	add.s32 	%r114, %r12, %r47;
	add.s32 	%r115, %r114, %r47;
	add.s32 	%r116, %r115, %r47;
	add.s32 	%r117, %r116, %r47;
	add.s32 	%r118, %r117, %r47;
	add.s32 	%r119, %r118, %r47;
	add.s32 	%r120, %r40, 2;
	mul.lo.s32 	%r121, %r120, %r43;
	add.s32 	%r122, %r121, %r45;
	mul.lo.s32 	%r123, %r8, %r9;
	add.s32 	%r125, %r123, %r6;
	mul.wide.s32 	%rd59, %r122, 4;
	add.s64 	%rd4, %rd3, %rd59;
	shl.b32 	%r126, %r123, 2;
	add.s32 	%r20, %r16, %r126;
	add.s64 	%rd5, %rd2, %rd59;
	add.s32 	%r21, %r17, %r126;
	add.s64 	%rd6, %rd1, %rd59;
	add.s32 	%r22, %r18, %r126;
	cvt.s64.s32 	%rd60, %r121;
	cvt.s64.s32 	%rd61, %r45;
	add.s64 	%rd62, %rd61, %rd60;
	shl.b64 	%rd63, %rd62, 2;
	add.s64 	%rd7, %rd3, %rd63;
	add.s32 	%r23, %r48, %r126;
	add.s64 	%rd8, %rd2, %rd63;
	add.s32 	%r24, %r11, %r126;
	add.s64 	%rd9, %rd1, %rd63;
	add.s32 	%r25, %r12, %r126;
	mul.wide.s32 	%rd64, %r45, 4;
	add.s64 	%rd10, %rd3, %rd64;
	add.s64 	%rd11, %rd2, %rd64;
	add.s64 	%rd12, %rd1, %rd64;
	sub.s32 	%r128, %r121, %r120;
	add.s32 	%r129, %r123, %r9;
	shl.b32 	%r130, %r129, 2;
	add.s32 	%r26, %r16, %r130;
	add.s32 	%r27, %r17, %r130;
	add.s32 	%r28, %r18, %r130;
	shl.b32 	%r131, %r120, 1;
	add.s32 	%r132, %r128, %r131;
	mul.wide.s32 	%rd65, %r132, 4;
	add.s64 	%rd13, %rd11, %rd65;
	shl.b32 	%r133, %r125, 2;
	add.s32 	%r29, %r114, %r133;
	add.s32 	%r30, %r115, %r133;
	add.s32 	%r31, %r116, %r133;
	add.s32 	%r32, %r118, %r133;
	add.s32 	%r33, %r117, %r133;
	add.s32 	%r34, %r119, %r133;
	shl.b32 	%r134, %r9, 1;
	sub.s32 	%r135, %r129, %r134;
	add.s32 	%r136, %r135, %r6;
	shl.b32 	%r137, %r136, 2;
	add.s32 	%r35, %r115, %r137;
	add.s32 	%r36, %r117, %r137;
	add.s32 	%r37, %r119, %r137;
	neg.f32 	%f1, %f140;
	neg.f32 	%f2, %f141;
	setp.eq.s32 	%p32, %r6, %r5;
	setp.lt.u32 	%p33, %r3, %r1;
	and.pred  	%p2, %p32, %p33;
	setp.eq.s32 	%p34, %r3, %r1;
	setp.lt.u32 	%p35, %r6, %r5;
	and.pred  	%p3, %p34, %p35;
	mov.f32 	%f145, 0f00000000;
	not.pred 	%p58, %p2;
	not.pred 	%p59, %p3;
$L__BB5_20:
	mov.u32 	%r139, %tid.x;
	setp.ne.s32 	%p36, %r139, 0;
	setp.lt.s32 	%p37, %r45, 1;
	or.pred  	%p38, %p36, %p37;
	@%p38 bra 	$L__BB5_22;
	ld.global.f32 	%f45, [%rd7+-4];
	st.shared.f32 	[%r23], %f45;
	ld.global.f32 	%f46, [%rd8+-4];
	st.shared.f32 	[%r24], %f46;
	ld.global.f32 	%f47, [%rd9+-4];
	st.shared.f32 	[%r25], %f47;
	bra.uni 	$L__BB5_24;
$L__BB5_22:
	or.b32  	%r141, %r45, %r139;
	setp.ne.s32 	%p39, %r141, 0;
	@%p39 bra 	$L__BB5_24;
	ld.global.f32 	%f41, [%rd4];
	st.shared.f32 	[%r20], %f41;
	ld.global.f32 	%f42, [%rd5];
	neg.f32 	%f43, %f42;
	st.shared.f32 	[%r21], %f43;
	ld.global.f32 	%f44, [%rd6];
	st.shared.f32 	[%r22], %f44;
$L__BB5_24:
	mov.u32 	%r143, %ntid.x;
	add.s32 	%r144, %r143, -1;
	setp.ne.s32 	%p40, %r139, %r144;
	setp.gt.s32 	%p41, %r45, %r40;
	or.pred  	%p42, %p40, %p41;
	@%p42 bra 	$L__BB5_26;
	ld.global.f32 	%f52, [%rd7+4];
	st.shared.f32 	[%r20+8], %f52;
	ld.global.f32 	%f53, [%rd8+4];
	st.shared.f32 	[%r21+8], %f53;
	ld.global.f32 	%f54, [%rd9+4];
	st.shared.f32 	[%r22+8], %f54;
	bra.uni 	$L__BB5_28;
$L__BB5_26:
	add.s32 	%r148, %r40, 1;
	setp.ne.s32 	%p44, %r45, %r148;
	or.pred  	%p45, %p40, %p44;
	@%p45 bra 	$L__BB5_28;
	ld.global.f32 	%f48, [%rd4];
	st.shared.f32 	[%r20+8], %f48;
	ld.global.f32 	%f49, [%rd5];
	neg.f32 	%f50, %f49;
	st.shared.f32 	[%r21+8], %f50;
	ld.global.f32 	%f51, [%rd6];
	st.shared.f32 	[%r22+8], %f51;
$L__BB5_28:
	mov.u32 	%r149, %tid.y;
	setp.ne.s32 	%p46, %r149, 0;
	setp.eq.s32 	%p47, %r43, 0;
	or.pred  	%p48, %p46, %p47;
	@%p48 bra 	$L__BB5_30;
	add.s32 	%r152, %r40, 2;
	mul.lo.s32 	%r153, %r152, %r43;
	sub.s32 	%r154, %r153, %r152;
	mul.wide.s32 	%rd66, %r154, 4;
	add.s64 	%rd67, %rd10, %rd66;
	ld.global.f32 	%f59, [%rd67];
	st.shared.f32 	[%r16+4], %f59;
	add.s64 	%rd68, %rd11, %rd66;
	ld.global.f32 	%f60, [%rd68];
	st.shared.f32 	[%r17+4], %f60;
	add.s64 	%rd69, %rd12, %rd66;
	ld.global.f32 	%f61, [%rd69];
	st.shared.f32 	[%r18+4], %f61;
	bra.uni 	$L__BB5_32;
$L__BB5_30:
	or.b32  	%r151, %r43, %r149;
	setp.ne.s32 	%p49, %r151, 0;
	@%p49 bra 	$L__BB5_32;
	ld.global.f32 	%f55, [%rd10];
	st.shared.f32 	[%r16+4], %f55;
	ld.global.f32 	%f56, [%rd11];
	st.shared.f32 	[%r17+4], %f56;
	ld.global.f32 	%f57, [%rd12];
	neg.f32 	%f58, %f57;
	st.shared.f32 	[%r18+4], %f58;
$L__BB5_32:
	mov.u32 	%r156, %ntid.y;
	add.s32 	%r157, %r156, -1;
	setp.ne.s32 	%p50, %r149, %r157;
	setp.gt.s32 	%p51, %r43, %r41;
	or.pred  	%p52, %p50, %p51;
	@%p52 bra 	$L__BB5_34;
	add.s32 	%r162, %r40, 2;
	mul.lo.s32 	%r163, %r162, %r43;
	sub.s32 	%r164, %r163, %r162;
	shl.b32 	%r165, %r162, 1;
	add.s32 	%r166, %r164, %r165;
	mul.wide.s32 	%rd70, %r166, 4;
	add.s64 	%rd71, %rd10, %rd70;
	ld.global.f32 	%f66, [%rd71];
	st.shared.f32 	[%r26+4], %f66;
	ld.global.f32 	%f67, [%rd13];
	st.shared.f32 	[%r27+4], %f67;
	add.s64 	%rd72, %rd12, %rd70;
	ld.global.f32 	%f68, [%rd72];
	st.shared.f32 	[%r28+4], %f68;
	bra.uni 	$L__BB5_36;
$L__BB5_34:
	add.s32 	%r161, %r41, 1;
	setp.ne.s32 	%p54, %r43, %r161;
	or.pred  	%p55, %p50, %p54;
	@%p55 bra 	$L__BB5_36;
	ld.global.f32 	%f62, [%rd4];
	st.shared.f32 	[%r26+4], %f62;
	ld.global.f32 	%f63, [%rd5];
	st.shared.f32 	[%r27+4], %f63;
	ld.global.f32 	%f64, [%rd6];
	neg.f32 	%f65, %f64;
	st.shared.f32 	[%r28+4], %f65;
$L__BB5_36:
	bar.sync 	0;
	@%p10 bra 	$L__BB5_38;
	ld.shared.f32 	%f69, [%r20+4];
	ld.shared.f32 	%f70, [%r21+4];
	ld.shared.f32 	%f71, [%r22+4];
	rcp.rn.f32 	%f72, %f69;
	mul.f32 	%f73, %f69, %f69;
	st.shared.f32 	[%r29+4], %f70;
	st.shared.f32 	[%r30+4], %f71;
	mul.f32 	%f74, %f70, %f70;
	mul.f32 	%f75, %f71, %f71;
	mul.f32 	%f76, %f70, %f71;
	mul.f32 	%f77, %f73, 0f409CF5C3;
	fma.rn.f32 	%f78, %f74, %f72, %f77;
	st.shared.f32 	[%r31+4], %f78;
	mul.f32 	%f79, %f72, %f76;
	st.shared.f32 	[%r32+4], %f79;
	st.shared.f32 	[%r33+4], %f79;
	fma.rn.f32 	%f80, %f75, %f72, %f77;
	st.shared.f32 	[%r34+4], %f80;
$L__BB5_38:
	bar.sync 	0;
	@%p10 bra 	$L__BB5_40;
	ld.shared.f32 	%f81, [%r20];
	ld.shared.f32 	%f82, [%r20+8];
	mad.lo.s32 	%r167, %r8, %r9, %r9;
	shl.b32 	%r168, %r9, 1;
	sub.s32 	%r169, %r167, %r168;
	shl.b32 	%r170, %r169, 2;
	add.s32 	%r171, %r16, %r170;
	ld.shared.f32 	%f83, [%r171+4];
	ld.shared.f32 	%f84, [%r26+4];
	ld.shared.f32 	%f85, [%r21];
	ld.shared.f32 	%f86, [%r21+8];
	add.s32 	%r172, %r17, %r170;
	ld.shared.f32 	%f87, [%r172+4];
	ld.shared.f32 	%f88, [%r27+4];
	ld.shared.f32 	%f89, [%r22];
	ld.shared.f32 	%f90, [%r22+8];
	add.s32 	%r173, %r18, %r170;
	ld.shared.f32 	%f91, [%r173+4];
	ld.shared.f32 	%f92, [%r28+4];
	ld.shared.f32 	%f93, [%r29];
	ld.shared.f32 	%f94, [%r29+8];
	ld.shared.f32 	%f95, [%r35+4];
	shl.b32 	%r174, %r9, 2;
	add.s32 	%r175, %r30, %r174;
	ld.shared.f32 	%f96, [%r175+4];
	ld.shared.f32 	%f97, [%r31];
	ld.shared.f32 	%f98, [%r31+8];
	ld.shared.f32 	%f99, [%r36+4];
	add.s32 	%r176, %r33, %r174;
	ld.shared.f32 	%f100, [%r176+4];
	ld.shared.f32 	%f101, [%r32];
	ld.shared.f32 	%f102, [%r32+8];
	ld.shared.f32 	%f103, [%r37+4];
	add.s32 	%r177, %r34, %r174;
	ld.shared.f32 	%f104, [%r177+4];
	sub.f32 	%f105, %f94, %f93;
	sub.f32 	%f106, %f96, %f95;
	add.f32 	%f107, %f81, %f82;
	add.f32 	%f108, %f107, %f83;
	add.f32 	%f109, %f108, %f84;
	mul.f32 	%f110, %f109, 0f3E800000;
	fma.rn.f32 	%f111, %f2, %f106, %f110;
	fma.rn.f32 	%f112, %f1, %f105, %f111;
	st.shared.f32 	[%r20+4], %f112;
	sub.f32 	%f113, %f98, %f97;
	sub.f32 	%f114, %f100, %f99;
	add.f32 	%f115, %f85, %f86;
	add.f32 	%f116, %f115, %f87;
	add.f32 	%f117, %f116, %f88;
	mul.f32 	%f118, %f117, 0f3E800000;
	fma.rn.f32 	%f119, %f2, %f114, %f118;
	fma.rn.f32 	%f120, %f1, %f113, %f119;
	st.shared.f32 	[%r21+4], %f120;
	sub.f32 	%f121, %f102, %f101;
	sub.f32 	%f122, %f104, %f103;
	add.f32 	%f123, %f89, %f90;
	add.f32 	%f124, %f123, %f91;
	add.f32 	%f125, %f124, %f92;
	mul.f32 	%f126, %f125, 0f3E800000;
	fma.rn.f32 	%f127, %f2, %f122, %f126;
	fma.rn.f32 	%f128, %f1, %f121, %f127;
	st.shared.f32 	[%r22+4], %f128;
$L__BB5_40:
	bar.sync 	0;
	@%p58 bra 	$L__BB5_42;
	mov.u32 	%r178, %ntid.x;
	shl.b32 	%r179, %r178, 2;
	add.s32 	%r180, %r23, %r179;
	ld.shared.f32 	%f129, [%r180];
	st.shared.f32 	[%r20+4], %f129;
	add.s32 	%r181, %r24, %r179;
	ld.shared.f32 	%f130, [%r181];
	neg.f32 	%f131, %f130;
	st.shared.f32 	[%r21+4], %f131;
	add.s32 	%r182, %r25, %r179;
	ld.shared.f32 	%f132, [%r182];
	st.shared.f32 	[%r22+4], %f132;
$L__BB5_42:
	@%p59 bra 	$L__BB5_44;
	mov.u32 	%r183, %ntid.y;
	mul.lo.s32 	%r184, %r183, %r9;
	shl.b32 	%r185, %r184, 2;
	add.s32 	%r186, %r16, %r185;
	ld.shared.f32 	%f133, [%r186+4];
	st.shared.f32 	[%r20+4], %f133;
	add.s32 	%r187, %r17, %r185;
	ld.shared.f32 	%f134, [%r187+4];
	st.shared.f32 	[%r21+4], %f134;
	add.s32 	%r188, %r18, %r185;
	ld.shared.f32 	%f135, [%r188+4];
	neg.f32 	%f136, %f135;
	st.shared.f32 	[%r22+4], %f136;
$L__BB5_44:
	ld.param.f32 	%f144, [_Z18shallowWaterSolverPfS_S_ffiiff_param_8];
	ld.param.f32 	%f142, [_Z18shallowWaterSolverPfS_S_ffiiff_param_7];
	bar.sync 	0;
	add.f32 	%f145, %f142, %f145;
	setp.lt.f32 	%p60, %f145, %f144;
	@%p60 bra 	$L__BB5_20;
$L__BB5_45:
	@%p10 bra 	$L__BB5_47;
	add.s32 	%r189, %r40, 2;
	mad.lo.s32 	%r190, %r189, %r43, %r45;
	mul.lo.s32 	%r191, %r8, %r9;
	shl.b32 	%r192, %r191, 2;
	add.s32 	%r193, %r16, %r192;
	ld.shared.f32 	%f137, [%r193+4];
	mul.wide.u32 	%rd73, %r190, 4;
	add.s64 	%rd74, %rd3, %rd73;
	st.global.f32 	[%rd74], %f137;
	add.s32 	%r194, %r17, %r192;
	ld.shared.f32 	%f138, [%r194+4];
	add.s64 	%rd75, %rd2, %rd73;
	st.global.f32 	[%rd75], %f138;
	add.s32 	%r195, %r18, %r192;
	ld.shared.f32 	%f139, [%r195+4];
	add.s64 	%rd76, %rd1, %rd73;
	st.global.f32 	[%rd76], %f139;
$L__BB5_47:
	ret;

}


// ===== COMPILED SASS (sm_100) =====

	.target	sm_100

	.elftype	@"ET_EXEC"


//--------------------- .note.nv.tkinfo           --------------------------
	.section	.note.nv.tkinfo,"",@"SHT_NOTE"
	.sectionflags	@"SHF_NOTE_NV_TKINFO"
	.tkinfo
        /*0018*/ 	.word	0x00000002
        /*0030*/ 	.string	""
        /*0030*/ 	.string	"ptxas"
        /*0030*/ 	.string	"Cuda compilation tools, release 13.0, V13.0.88"
        /*0030*/ 	.string	"Build cuda_13.0.r13.0/compiler.36424714_0"
        /*0030*/ 	.string	"-arch sm_100 -m 64 "



//--------------------- .note.nv.cuinfo           --------------------------
	.section	.note.nv.cuinfo,"",@"SHT_NOTE"
	.sectionflags	@"SHF_NOTE_NV_CUINFO"
        /*0018*/ 	.short	0x0002
        /*001a*/ 	.short	0x0064
        /*001c*/ 	.short	0x0082
	.zero		2


//--------------------- .nv.info                  --------------------------
	.section	.nv.info,"",@"SHT_CUDA_INFO"
	.align	4


	//----- nvinfo : EIATTR_REGCOUNT
	.align		4
        /*0000*/ 	.byte	0x04, 0x2f
        /*0002*/ 	.short	(.L_1 - .L_0)
	.align		4
.L_0:
        /*0004*/ 	.word	index@(_Z18initializeInteriorPfS_S_S_S_iifff)
        /*0008*/ 	.word	0x00000016


	//----- nvinfo : EIATTR_FRAME_SIZE
	.align		4
.L_1:
        /*000c*/ 	.byte	0x04, 0x11
        /*000e*/ 	.short	(.L_3 - .L_2)
	.align		4
.L_2:
        /*0010*/ 	.word	index@(_Z18initializeInteriorPfS_S_S_S_iifff)
        /*0014*/ 	.word	0x00000000


	//----- nvinfo : EIATTR_REGCOUNT
	.align		4
.L_3:
        /*0018*/ 	.byte	0x04, 0x2f
        /*001a*/ 	.short	(.L_5 - .L_4)
	.align		4
.L_4:
        /*001c*/ 	.word	index@(_Z17applyLeftBoundaryPfS_S_ii)
        /*0020*/ 	.word	0x00000010


	//----- nvinfo : EIATTR_FRAME_SIZE
	.align		4
.L_5:
        /*0024*/ 	.byte	0x04, 0x11
        /*0026*/ 	.short	(.L_7 - .L_6)
	.align		4
.L_6:
        /*0028*/ 	.word	index@(_Z17applyLeftBoundaryPfS_S_ii)
        /*002c*/ 	.word	0x00000000


	//----- nvinfo : EIATTR_REGCOUNT
	.align		4
.L_7:
        /*0030*/ 	.byte	0x04, 0x2f
        /*0032*/ 	.short	(.L_9 - .L_8)
	.align		4
.L_8:
        /*0034*/ 	.word	index@(_Z18applyRightBoundaryPfS_S_ii)
        /*0038*/ 	.word	0x00000010


	//----- nvinfo : EIATTR_FRAME_SIZE
	.align		4
.L_9:
        /*003c*/ 	.byte	0x04, 0x11
        /*003e*/ 	.short	(.L_11 - .L_10)
	.align		4
.L_10:
        /*0040*/ 	.word	index@(_Z18applyRightBoundaryPfS_S_ii)
        /*0044*/ 	.word	0x00000000


	//----- nvinfo : EIATTR_REGCOUNT
	.align		4
.L_11:
        /*0048*/ 	.byte	0x04, 0x2f
        /*004a*/ 	.short	(.L_13 - .L_12)
	.align		4
.L_12:
        /*004c*/ 	.word	index@(_Z19applyBottomBoundaryPfS_S_ii)
        /*0050*/ 	.word	0x00000012


	//----- nvinfo : EIATTR_FRAME_SIZE
	.align		4
.L_13:
        /*0054*/ 	.byte	0x04, 0x11
        /*0056*/ 	.short	(.L_15 - .L_14)
	.align		4
.L_14:
        /*0058*/ 	.word	index@(_Z19applyBottomBoundaryPfS_S_ii)
        /*005c*/ 	.word	0x00000000


	//----- nvinfo : EIATTR_REGCOUNT
	.align		4
.L_15:
        /*0060*/ 	.byte	0x04, 0x2f
        /*0062*/ 	.short	(.L_17 - .L_16)
	.align		4
.L_16:
        /*0064*/ 	.word	index@(_Z16applyTopBoundaryPfS_S_ii)
        /*0068*/ 	.word	0x00000016


	//----- nvinfo : EIATTR_FRAME_SIZE
	.align		4
.L_17:
        /*006c*/ 	.byte	0x04, 0x11
        /*006e*/ 	.short	(.L_19 - .L_18)
	.align		4
.L_18:
        /*0070*/ 	.word	index@(_Z16applyTopBoundaryPfS_S_ii)
        /*0074*/ 	.word	0x00000000


	//----- nvinfo : EIATTR_REGCOUNT
	.align		4
.L_19:
        /*0078*/ 	.byte	0x04, 0x2f
        /*007a*/ 	.short	(.L_21 - .L_20)
	.align		4
.L_20:
        /*007c*/ 	.word	index@(_Z18shallowWaterSolverPfS_S_ffiiff)
        /*0080*/ 	.word	0x0000003e


	//----- nvinfo : EIATTR_FRAME_SIZE
	.align		4
.L_21:
        /*0084*/ 	.byte	0x04, 0x11
        /*0086*/ 	.short	(.L_23 - .L_22)
	.align		4
.L_22:
        /*0088*/ 	.word	index@($__internal_0_$__cuda_sm20_rcp_rn_f32_slowpath)
        /*008c*/ 	.word	0x00000000


	//----- nvinfo : EIATTR_FRAME_SIZE
	.align		4
.L_23:
        /*0090*/ 	.byte	0x04, 0x11
        /*0092*/ 	.short	(.L_25 - .L_24)
	.align		4
.L_24:
        /*0094*/ 	.word	index@(_Z18shallowWaterSolverPfS_S_ffiiff)
        /*0098*/ 	.word	0x00000000


	//----- nvinfo : EIATTR_MIN_STACK_SIZE
	.align		4
.L_25:
        /*009c*/ 	.byte	0x04, 0x12
        /*009e*/ 	.short	(.L_27 - .L_26)
	.align		4
.L_26:
        /*00a0*/ 	.word	index@(_Z18shallowWaterSolverPfS_S_ffiiff)
        /*00a4*/ 	.word	0x00000000


	//----- nvinfo : EIATTR_MIN_STACK_SIZE
	.align		4
.L_27:
        /*00a8*/ 	.byte	0x04, 0x12
        /*00aa*/ 	.short	(.L_29 - .L_28)
	.align		4
.L_28:
        /*00ac*/ 	.word	index@(_Z16applyTopBoundaryPfS_S_ii)
        /*00b0*/ 	.word	0x00000000


	//----- nvinfo : EIATTR_MIN_STACK_SIZE
	.align		4
.L_29:
        /*00b4*/ 	.byte	0x04, 0x12
        /*00b6*/ 	.short	(.L_31 - .L_30)
	.align		4
.L_30:
        /*00b8*/ 	.word	index@(_Z19applyBottomBoundaryPfS_S_ii)
        /*00bc*/ 	.word	0x00000000


	//----- nvinfo : EIATTR_MIN_STACK_SIZE
	.align		4
.L_31:
        /*00c0*/ 	.byte	0x04, 0x12
        /*00c2*/ 	.short	(.L_33 - .L_32)
	.align		4
.L_32:
        /*00c4*/ 	.word	index@(_Z18applyRightBoundaryPfS_S_ii)
        /*00c8*/ 	.word	0x00000000


	//----- nvinfo : EIATTR_MIN_STACK_SIZE
	.align		4
.L_33:
        /*00cc*/ 	.byte	0x04, 0x12
        /*00ce*/ 	.short	(.L_35 - .L_34)
	.align		4
.L_34:
        /*00d0*/ 	.word	index@(_Z17applyLeftBoundaryPfS_S_ii)
        /*00d4*/ 	.word	0x00000000


	//----- nvinfo : EIATTR_MIN_STACK_SIZE
	.align		4
.L_35:
        /*00d8*/ 	.byte	0x04, 0x12
        /*00da*/ 	.short	(.L_37 - .L_36)
	.align		4
.L_36:
        /*00dc*/ 	.word	index@(_Z18initializeInteriorPfS_S_S_S_iifff)
        /*00e0*/ 	.word	0x00000000
.L_37:


//--------------------- .nv.compat                --------------------------
	.section	.nv.compat,"",@"SHT_CUDA_COMPAT_INFO"
	.align	4
        /*0000*/ 	.byte	0x02, 0x09, 0x00, 0x00, 0x02, 0x02, 0x01, 0x00, 0x02, 0x05, 0x05, 0x00, 0x03, 0x07, 0x01, 0x01
        /*0010*/ 	.byte	0x02, 0x03, 0x00, 0x00, 0x02, 0x06, 0x01, 0x00, 0x04, 0x0b, 0x08, 0x00, 0x09, 0x00, 0x00, 0x00
        /*0020*/ 	.byte	0x00, 0x00, 0x00, 0x00


//--------------------- .nv.info._Z18shallowWaterSolverPfS_S_ffiiff --------------------------
	.section	.nv.info._Z18shallowWaterSolverPfS_S_ffiiff,"",@"SHT_CUDA_INFO"
	.sectionflags	@""
	.align	4


	//----- nvinfo : EIATTR_CUDA_API_VERSION
	.align		4
        /*0000*/ 	.byte	0x04, 0x37
        /*0002*/ 	.short	(.L_39 - .L_38)
.L_38:
        /*0004*/ 	.word	0x00000082


	//----- nvinfo : EIATTR_KPARAM_INFO
	.align		4
.L_39:
        /*0008*/ 	.byte	0x04, 0x17
        /*000a*/ 	.short	(.L_41 - .L_40)
.L_40:
        /*000c*/ 	.word	0x00000000
        /*0010*/ 	.short	0x0008
        /*0012*/ 	.short	0x002c
        /*0014*/ 	.byte	0x00, 0xf0, 0x11, 0x00


	//----- nvinfo : EIATTR_KPARAM_INFO
	.align		4
.L_41:
        /*0018*/ 	.byte	0x04, 0x17
        /*001a*/ 	.short	(.L_43 - .L_42)
.L_42:
        /*001c*/ 	.word	0x00000000
        /*0020*/ 	.short	0x0007
        /*0022*/ 	.short	0x0028
        /*0024*/ 	.byte	0x00, 0xf0, 0x11, 0x00


	//----- nvinfo : EIATTR_KPARAM_INFO
	.align		4
.L_43:
        /*0028*/ 	.byte	0x04, 0x17
        /*002a*/ 	.short	(.L_45 - .L_44)
.L_44:
        /*002c*/ 	.word	0x00000000
        /*0030*/ 	.short	0x0006
        /*0032*/ 	.short	0x0024
        /*0034*/ 	.byte	0x00, 0xf0, 0x11, 0x00


	//----- nvinfo : EIATTR_KPARAM_INFO
	.align		4
.L_45:
        /*0038*/ 	.byte	0x04, 0x17
        /*003a*/ 	.short	(.L_47 - .L_46)
.L_46:
        /*003c*/ 	.word	0x00000000
        /*0040*/ 	.short	0x0005
        /*0042*/ 	.short	0x0020
        /*0044*/ 	.byte	0x00, 0xf0, 0x11, 0x00


	//----- nvinfo : EIATTR_KPARAM_INFO
	.align		4
.L_47:
        /*0048*/ 	.byte	0x04, 0x17
        /*004a*/ 	.short	(.L_49 - .L_48)
.L_48:
        /*004c*/ 	.word	0x00000000
        /*0050*/ 	.short	0x0004
        /*0052*/ 	.short	0x001c
        /*0054*/ 	.byte	0x00, 0xf0, 0x11, 0x00


	//----- nvinfo : EIATTR_KPARAM_INFO
	.align		4
.L_49:
        /*0058*/ 	.byte	0x04, 0x17
        /*005a*/ 	.short	(.L_51 - .L_50)
.L_50:
        /*005c*/ 	.word	0x00000000
        /*0060*/ 	.short	0x0003
        /*0062*/ 	.short	0x0018
        /*0064*/ 	.byte	0x00, 0xf0, 0x11, 0x00


	//----- nvinfo : EIATTR_KPARAM_INFO
	.align		4
.L_51:
        /*0068*/ 	.byte	0x04, 0x17
        /*006a*/ 	.short	(.L_53 - .L_52)
.L_52:
        /*006c*/ 	.word	0x00000000
        /*0070*/ 	.short	0x0002
        /*0072*/ 	.short	0x0010
        /*0074*/ 	.byte	0x00, 0xf5, 0x21, 0x00


	//----- nvinfo : EIATTR_KPARAM_INFO
	.align		4
.L_53:
        /*0078*/ 	.byte	0x04, 0x17
        /*007a*/ 	.short	(.L_55 - .L_54)
.L_54:
        /*007c*/ 	.word	0x00000000
        /*0080*/ 	.short	0x0001
        /*0082*/ 	.short	0x0008
        /*0084*/ 	.byte	0x00, 0xf5, 0x21, 0x00


	//----- nvinfo : EIATTR_KPARAM_INFO
	.align		4
.L_55:
        /*0088*/ 	.byte	0x04, 0x17
        /*008a*/ 	.short	(.L_57 - .L_56)
.L_56:
        /*008c*/ 	.word	0x00000000
        /*0090*/ 	.short	0x0000
        /*0092*/ 	.short	0x0000
        /*0094*/ 	.byte	0x00, 0xf5, 0x21, 0x00


	//----- nvinfo : EIATTR_SPARSE_MMA_MASK
	.align		4
.L_57:
        /*0098*/ 	.byte	0x03, 0x50
        /*009a*/ 	.short	0x0000


	//----- nvinfo : EIATTR_MAXREG_COUNT
	.align		4
        /*009c*/ 	.byte	0x03, 0x1b
        /*009e*/ 	.short	0x00ff


	//----- nvinfo : EIATTR_NUM_BARRIERS
	.align		4
        /*00a0*/ 	.byte	0x02, 0x4c
        /*00a2*/ 	.byte	0x01
	.zero		1


	//----- nvinfo : EIATTR_MERCURY_ISA_VERSION
	.align		4
        /*00a4*/ 	.byte	0x03, 0x5f
        /*00a6*/ 	.short	0x0101


	//----- nvinfo : EIATTR_VRC_CTA_INIT_COUNT
	.align		4
        /*00a8*/ 	.byte	0x02, 0x4a
	.zero		1
	.zero		1


	//----- nvinfo : EIATTR_EXIT_INSTR_OFFSETS
	.align		4
        /*00ac*/ 	.byte	0x04, 0x1c
        /*00ae*/ 	.short	(.L_59 - .L_58)


	//   ....[0]....
.L_58:
        /*00b0*/ 	.word	0x000022a0


	//   ....[1]....
        /*00b4*/ 	.word	0x000023f0


	//----- nvinfo : EIATTR_CRS_STACK_SIZE
	.align		4
.L_59:
        /*00b8*/ 	.byte	0x04, 0x1e
        /*00ba*/ 	.short	(.L_61 - .L_60)
.L_60:
        /*00bc*/ 	.word	0x00000000


	//----- nvinfo : EIATTR_CBANK_PARAM_SIZE
	.align		4
.L_61:
        /*00c0*/ 	.byte	0x03, 0x19
        /*00c2*/ 	.short	0x0030


	//----- nvinfo : EIATTR_PARAM_CBANK
	.align		4
        /*00c4*/ 	.byte	0x04, 0x0a
        /*00c6*/ 	.short	(.L_63 - .L_62)
	.align		4
.L_62:
        /*00c8*/ 	.word	index@(.nv.constant0._Z18shallowWaterSolverPfS_S_ffiiff)
        /*00cc*/ 	.short	0x0380
        /*00ce*/ 	.short	0x0030


	//----- nvinfo : EIATTR_SW_WAR
	.align		4
.L_63:
        /*00d0*/ 	.byte	0x04, 0x36
        /*00d2*/ 	.short	(.L_65 - .L_64)
.L_64:
        /*00d4*/ 	.word	0x00000008
.L_65:


//--------------------- .nv.info._Z16applyTopBoundaryPfS_S_ii --------------------------
	.section	.nv.info._Z16applyTopBoundaryPfS_S_ii,"",@"SHT_CUDA_INFO"
	.sectionflags	@""
	.align	4


	//----- nvinfo : EIATTR_CUDA_API_VERSION
	.align		4
        /*0000*/ 	.byte	0x04, 0x37
        /*0002*/ 	.short	(.L_67 - .L_66)
.L_66:
        /*0004*/ 	.word	0x00000082


	//----- nvinfo : EIATTR_KPARAM_INFO
	.align		4
.L_67:
        /*0008*/ 	.byte	0x04, 0x17
        /*000a*/ 	.short	(.L_69 - .L_68)
.L_68:
        /*000c*/ 	.word	0x00000000
        /*0010*/ 	.short	0x0004
        /*0012*/ 	.short	0x001c
        /*0014*/ 	.byte	0x00, 0xf0, 0x11, 0x00


	//----- nvinfo : EIATTR_KPARAM_INFO
	.align		4
.L_69:
        /*0018*/ 	.byte	0x04, 0x17
        /*001a*/ 	.short	(.L_71 - .L_70)
.L_70:
        /*001c*/ 	.word	0x00000000
        /*0020*/ 	.short	0x0003
        /*0022*/ 	.short	0x0018
        /*0024*/ 	.byte	0x00, 0xf0, 0x11, 0x00


	//----- nvinfo : EIATTR_KPARAM_INFO
	.align		4
.L_71:
        /*0028*/ 	.byte	0x04, 0x17
        /*002a*/ 	.short	(.L_73 - .L_72)
.L_72:
        /*002c*/ 	.word	0x00000000
        /*0030*/ 	.short	0x0002
        /*0032*/ 	.short	0x0010
        /*0034*/ 	.byte	0x00, 0xf5, 0x21, 0x00


	//----- nvinfo : EIATTR_KPARAM_INFO
	.align		4
.L_73:
        /*0038*/ 	.byte	0x04, 0x17
        /*003a*/ 	.short	(.L_75 - .L_74)
.L_74:
        /*003c*/ 	.word	0x00000000
        /*0040*/ 	.short	0x0001
        /*0042*/ 	.short	0x0008
        /*0044*/ 	.byte	0x00, 0xf5, 0x21, 0x00


	//----- nvinfo : EIATTR_KPARAM_INFO
	.align		4
.L_75:
        /*0048*/ 	.byte	0x04, 0x17
        /*004a*/ 	.short	(.L_77 - .L_76)
.L_76:
        /*004c*/ 	.word	0x00000000
        /*0050*/ 	.short	0x0000
        /*0052*/ 	.short	0x0000
        /*0054*/ 	.byte	0x00, 0xf5, 0x21, 0x00


	//----- nvinfo : EIATTR_SPARSE_MMA_MASK
	.align		4
.L_77:
        /*0058*/ 	.byte	0x03, 0x50
        /*005a*/ 	.short	0x0000


	//----- nvinfo : EIATTR_MAXREG_COUNT
	.align		4
        /*005c*/ 	.byte	0x03, 0x1b
        /*005e*/ 	.short	0x00ff


	//----- nvinfo : EIATTR_MERCURY_ISA_VERSION
	.align		4
        /*0060*/ 	.byte	0x03, 0x5f
        /*0062*/ 	.short	0x0101


	//----- nvinfo : EIATTR_VRC_CTA_INIT_COUNT
	.align		4
        /*0064*/ 	.byte	0x02, 0x4a
	.zero		1
	.zero		1


	//----- nvinfo : EIATTR_EXIT_INSTR_OFFSETS
	.align		4
        /*0068*/ 	.byte	0x04, 0x1c
        /*006a*/ 	.short	(.L_79 - .L_78)


	//   ....[0]....
.L_78:
        /*006c*/ 	.word	0x00000080


	//   ....[1]....
        /*0070*/ 	.word	0x000001d0


	//----- nvinfo : EIATTR_CBANK_PARAM_SIZE
	.align		4
.L_79:
        /*0074*/ 	.byte	0x03, 0x19
        /*0076*/ 	.short	0x0020


	//----- nvinfo : EIATTR_PARAM_CBANK
	.align		4
        /*0078*/ 	.byte	0x04, 0x0a
        /*007a*/ 	.short	(.L_81 - .L_80)
	.align		4
.L_80:
        /*007c*/ 	.word	index@(.nv.constant0._Z16applyTopBoundaryPfS_S_ii)
        /*0080*/ 	.short	0x0380
        /*0082*/ 	.short	0x0020


	//----- nvinfo : EIATTR_SW_WAR
	.align		4
.L_81:
        /*0084*/ 	.byte	0x04, 0x36
        /*0086*/ 	.short	(.L_83 - .L_82)
.L_82:
        /*0088*/ 	.word	0x00000008
.L_83:


//--------------------- .nv.info._Z19applyBottomBoundaryPfS_S_ii --------------------------
	.section	.nv.info._Z19applyBottomBoundaryPfS_S_ii,"",@"SHT_CUDA_INFO"
	.sectionflags	@""
	.align	4


	//----- nvinfo : EIATTR_CUDA_API_VERSION
	.align		4
        /*0000*/ 	.byte	0x04, 0x37
        /*0002*/ 	.short	(.L_85 - .L_84)
.L_84:
        /*0004*/ 	.word	0x00000082


	//----- nvinfo : EIATTR_KPARAM_INFO
	.align		4
.L_85:
        /*0008*/ 	.byte	0x04, 0x17
        /*000a*/ 	.short	(.L_87 - .L_86)
.L_86:
        /*000c*/ 	.word	0x00000000
        /*0010*/ 	.short	0x0004
        /*0012*/ 	.short	0x001c
        /*0014*/ 	.byte	0x00, 0xf0, 0x11, 0x00


	//----- nvinfo : EIATTR_KPARAM_INFO
	.align		4
.L_87:
        /*0018*/ 	.byte	0x04, 0x17
        /*001a*/ 	.short	(.L_89 - .L_88)
.L_88:
        /*001c*/ 	.word	0x00000000
        /*0020*/ 	.short	0x0003
        /*0022*/ 	.short	0x0018
        /*0024*/ 	.byte	0x00, 0xf0, 0x11, 0x00


	//----- nvinfo : EIATTR_KPARAM_INFO
	.align		4
.L_89:
        /*0028*/ 	.byte	0x04, 0x17
        /*002a*/ 	.short	(.L_91 - .L_90)
.L_90:
        /*002c*/ 	.word	0x00000000
        /*0030*/ 	.short	0x0002
        /*0032*/ 	.short	0x0010
        /*0034*/ 	.byte	0x00, 0xf5, 0x21, 0x00


	//----- nvinfo : EIATTR_KPARAM_INFO
	.align		4
.L_91:
        /*0038*/ 	.byte	0x04, 0x17
        /*003a*/ 	.short	(.L_93 - .L_92)
.L_92:
        /*003c*/ 	.word	0x00000000
        /*0040*/ 	.short	0x0001
        /*0042*/ 	.short	0x0008
        /*0044*/ 	.byte	0x00, 0xf5, 0x21, 0x00


	//----- nvinfo : EIATTR_KPARAM_INFO
	.align		4
.L_93:
        /*0048*/ 	.byte	0x04, 0x17
        /*004a*/ 	.short	(.L_95 - .L_94)
.L_94:
        /*004c*/ 	.word	0x00000000
        /*0050*/ 	.short	0x0000
        /*0052*/ 	.short	0x0000
        /*0054*/ 	.byte	0x00, 0xf5, 0x21, 0x00


	//----- nvinfo : EIATTR_SPARSE_MMA_MASK
	.align		4
.L_95:
        /*0058*/ 	.byte	0x03, 0x50
        /*005a*/ 	.short	0x0000


	//----- nvinfo : EIATTR_MAXREG_COUNT
	.align		4
        /*005c*/ 	.byte	0x03, 0x1b
        /*005e*/ 	.short	0x00ff


	//----- nvinfo : EIATTR_MERCURY_ISA_VERSION
	.align		4
        /*0060*/ 	.byte	0x03, 0x5f
        /*0062*/ 	.short	0x0101


	//----- nvinfo : EIATTR_VRC_CTA_INIT_COUNT
	.align		4
        /*0064*/ 	.byte	0x02, 0x4a
	.zero		1
	.zero		1


	//----- nvinfo : EIATTR_EXIT_INSTR_OFFSETS
	.align		4
        /*0068*/ 	.byte	0x04, 0x1c
        /*006a*/ 	.short	(.L_97 - .L_96)


	//   ....[0]....
.L_96:
        /*006c*/ 	.word	0x00000080


	//   ....[1]....
        /*0070*/ 	.word	0x000001b0


	//----- nvinfo : EIATTR_CBANK_PARAM_SIZE
	.align		4
.L_97:
        /*0074*/ 	.byte	0x03, 0x19
        /*0076*/ 	.short	0x0020


	//----- nvinfo : EIATTR_PARAM_CBANK
	.align		4
        /*0078*/ 	.byte	0x04, 0x0a
        /*007a*/ 	.short	(.L_99 - .L_98)
	.align		4
.L_98:
        /*007c*/ 	.word	index@(.nv.constant0._Z19applyBottomBoundaryPfS_S_ii)
        /*0080*/ 	.short	0x0380
        /*0082*/ 	.short	0x0020


	//----- nvinfo : EIATTR_SW_WAR
	.align		4
.L_99:
        /*0084*/ 	.byte	0x04, 0x36
        /*0086*/ 	.short	(.L_101 - .L_100)
.L_100:
        /*0088*/ 	.word	0x00000008
.L_101:


//--------------------- .nv.info._Z18applyRightBoundaryPfS_S_ii --------------------------
	.section	.nv.info._Z18applyRightBoundaryPfS_S_ii,"",@"SHT_CUDA_INFO"
	.sectionflags	@""
	.align	4


	//----- nvinfo : EIATTR_CUDA_API_VERSION
	.align		4
        /*0000*/ 	.byte	0x04, 0x37
        /*0002*/ 	.short	(.L_103 - .L_102)
.L_102:
        /*0004*/ 	.word	0x00000082


	//----- nvinfo : EIATTR_KPARAM_INFO
	.align		4
.L_103:
        /*0008*/ 	.byte	0x04, 0x17
        /*000a*/ 	.short	(.L_105 - .L_104)
.L_104:
        /*000c*/ 	.word	0x00000000
        /*0010*/ 	.short	0x0004
        /*0012*/ 	.short	0x001c
        /*0014*/ 	.byte	0x00, 0xf0, 0x11, 0x00


	//----- nvinfo : EIATTR_KPARAM_INFO
	.align		4
.L_105:
        /*0018*/ 	.byte	0x04, 0x17
        /*001a*/ 	.short	(.L_107 - .L_106)
.L_106:
        /*001c*/ 	.word	0x00000000
        /*0020*/ 	.short	0x0003
        /*0022*/ 	.short	0x0018
        /*0024*/ 	.byte	0x00, 0xf0, 0x11, 0x00


	//----- nvinfo : EIATTR_KPARAM_INFO
	.align		4
.L_107:
        /*0028*/ 	.byte	0x04, 0x17
        /*002a*/ 	.short	(.L_109 - .L_108)
.L_108:
        /*002c*/ 	.word	0x00000000
        /*0030*/ 	.short	0x0002
        /*0032*/ 	.short	0x0010
        /*0034*/ 	.byte	0x00, 0xf5, 0x21, 0x00


	//----- nvinfo : EIATTR_KPARAM_INFO
	.align		4
.L_109:
        /*0038*/ 	.byte	0x04, 0x17
        /*003a*/ 	.short	(.L_111 - .L_110)
.L_110:
        /*003c*/ 	.word	0x00000000
        /*0040*/ 	.short	0x0001
        /*0042*/ 	.short	0x0008
        /*0044*/ 	.byte	0x00, 0xf5, 0x21, 0x00


	//----- nvinfo : EIATTR_KPARAM_INFO
	.align		4
.L_111:
        /*0048*/ 	.byte	0x04, 0x17
        /*004a*/ 	.short	(.L_113 - .L_112)
.L_112:
        /*004c*/ 	.word	0x00000000
        /*0050*/ 	.short	0x0000
        /*0052*/ 	.short	0x0000
        /*0054*/ 	.byte	0x00, 0xf5, 0x21, 0x00


	//----- nvinfo : EIATTR_SPARSE_MMA_MASK
	.align		4
.L_113:
        /*0058*/ 	.byte	0x03, 0x50
        /*005a*/ 	.short	0x0000


	//----- nvinfo : EIATTR_MAXREG_COUNT
	.align		4
        /*005c*/ 	.byte	0x03, 0x1b
        /*005e*/ 	.short	0x00ff


	//----- nvinfo : EIATTR_MERCURY_ISA_VERSION
	.align		4
        /*0060*/ 	.byte	0x03, 0x5f
        /*0062*/ 	.short	0x0101


	//----- nvinfo : EIATTR_VRC_CTA_INIT_COUNT
	.align		4
        /*0064*/ 	.byte	0x02, 0x4a
	.zero		1
	.zero		1


	//----- nvinfo : EIATTR_EXIT_INSTR_OFFSETS
	.align		4
        /*0068*/ 	.byte	0x04, 0x1c
        /*006a*/ 	.short	(.L_115 - .L_114)


	//   ....[0]....
.L_114:
        /*006c*/ 	.word	0x00000080


	//   ....[1]....
        /*0070*/ 	.word	0x000001a0


	//----- nvinfo : EIATTR_CBANK_PARAM_SIZE
	.align		4
.L_115:
        /*0074*/ 	.byte	0x03, 0x19
        /*0076*/ 	.short	0x0020


	//----- nvinfo : EIATTR_PARAM_CBANK
	.align		4
        /*0078*/ 	.byte	0x04, 0x0a
        /*007a*/ 	.short	(.L_117 - .L_116)
	.align		4
.L_116:
        /*007c*/ 	.word	index@(.nv.constant0._Z18applyRightBoundaryPfS_S_ii)
        /*0080*/ 	.short	0x0380
        /*0082*/ 	.short	0x0020


	//----- nvinfo : EIATTR_SW_WAR
	.align		4
.L_117:
        /*0084*/ 	.byte	0x04, 0x36
        /*0086*/ 	.short	(.L_119 - .L_118)
.L_118:
        /*0088*/ 	.word	0x00000008
.L_119:


//--------------------- .nv.info._Z17applyLeftBoundaryPfS_S_ii --------------------------
	.section	.nv.info._Z17applyLeftBoundaryPfS_S_ii,"",@"SHT_CUDA_INFO"
	.sectionflags	@""
	.align	4


	//----- nvinfo : EIATTR_CUDA_API_VERSION
	.align		4
        /*0000*/ 	.byte	0x04, 0x37
        /*0002*/ 	.short	(.L_121 - .L_120)
.L_120:
        /*0004*/ 	.word	0x00000082


	//----- nvinfo : EIATTR_KPARAM_INFO
	.align		4
.L_121:
        /*0008*/ 	.byte	0x04, 0x17
        /*000a*/ 	.short	(.L_123 - .L_122)
.L_122:
        /*000c*/ 	.word	0x00000000
        /*0010*/ 	.short	0x0004
        /*0012*/ 	.short	0x001c
        /*0014*/ 	.byte	0x00, 0xf0, 0x11, 0x00


	//----- nvinfo : EIATTR_KPARAM_INFO
	.align		4
.L_123:
        /*0018*/ 	.byte	0x04, 0x17
        /*001a*/ 	.short	(.L_125 - .L_124)
.L_124:
        /*001c*/ 	.word	0x00000000
        /*0020*/ 	.short	0x0003
        /*0022*/ 	.short	0x0018
        /*0024*/ 	.byte	0x00, 0xf0, 0x11, 0x00


	//----- nvinfo : EIATTR_KPARAM_INFO
	.align		4
.L_125:
        /*0028*/ 	.byte	0x04, 0x17
        /*002a*/ 	.short	(.L_127 - .L_126)
.L_126:
        /*002c*/ 	.word	0x00000000
        /*0030*/ 	.short	0x0002
        /*0032*/ 	.short	0x0010
        /*0034*/ 	.byte	0x00, 0xf5, 0x21, 0x00


	//----- nvinfo : EIATTR_KPARAM_INFO
	.align		4
.L_127:
        /*0038*/ 	.byte	0x04, 0x17
        /*003a*/ 	.short	(.L_129 - .L_128)
.L_128:
        /*003c*/ 	.word	0x00000000
        /*0040*/ 	.short	0x0001
        /*0042*/ 	.short	0x0008
        /*0044*/ 	.byte	0x00, 0xf5, 0x21, 0x00


	//----- nvinfo : EIATTR_KPARAM_INFO
	.align		4
.L_129:
        /*0048*/ 	.byte	0x04, 0x17
        /*004a*/ 	.short	(.L_131 - .L_130)
.L_130:
        /*004c*/ 	.word	0x00000000
        /*0050*/ 	.short	0x0000
        /*0052*/ 	.short	0x0000
        /*0054*/ 	.byte	0x00, 0xf5, 0x21, 0x00


	//----- nvinfo : EIATTR_SPARSE_MMA_MASK
	.align		4
.L_131:
        /*0058*/ 	.byte	0x03, 0x50
        /*005a*/ 	.short	0x0000


	//----- nvinfo : EIATTR_MAXREG_COUNT
	.align		4
        /*005c*/ 	.byte	0x03, 0x1b
        /*005e*/ 	.short	0x00ff


	//----- nvinfo : EIATTR_MERCURY_ISA_VERSION
	.align		4
        /*0060*/ 	.byte	0x03, 0x5f
        /*0062*/ 	.short	0x0101


	//----- nvinfo : EIATTR_VRC_CTA_INIT_COUNT
	.align		4
        /*0064*/ 	.byte	0x02, 0x4a
	.zero		1
	.zero		1


	//----- nvinfo : EIATTR_EXIT_INSTR_OFFSETS
	.align		4
        /*0068*/ 	.byte	0x04, 0x1c
        /*006a*/ 	.short	(.L_133 - .L_132)


	//   ....[0]....
.L_132:
        /*006c*/ 	.word	0x00000080


	//   ....[1]....
        /*0070*/ 	.word	0x000001a0


	//----- nvinfo : EIATTR_CBANK_PARAM_SIZE
	.align		4
.L_133:
        /*0074*/ 	.byte	0x03, 0x19
        /*0076*/ 	.short	0x0020


	//----- nvinfo : EIATTR_PARAM_CBANK
	.align		4
        /*0078*/ 	.byte	0x04, 0x0a
        /*007a*/ 	.short	(.L_135 - .L_134)
	.align		4
.L_134:
        /*007c*/ 	.word	index@(.nv.constant0._Z17applyLeftBoundaryPfS_S_ii)
        /*0080*/ 	.short	0x0380
        /*0082*/ 	.short	0x0020


	//----- nvinfo : EIATTR_SW_WAR
	.align		4
.L_135:
        /*0084*/ 	.byte	0x04, 0x36
        /*0086*/ 	.short	(.L_137 - .L_136)
.L_136:
        /*0088*/ 	.word	0x00000008
.L_137:


//--------------------- .nv.info._Z18initializeInteriorPfS_S_S_S_iifff --------------------------
	.section	.nv.info._Z18initializeInteriorPfS_S_S_S_iifff,"",@"SHT_CUDA_INFO"
	.sectionflags	@""
	.align	4


	//----- nvinfo : EIATTR_CUDA_API_VERSION
	.align		4
        /*0000*/ 	.byte	0x04, 0x37
        /*0002*/ 	.short	(.L_139 - .L_138)
.L_138:
        /*0004*/ 	.word	0x00000082


	//----- nvinfo : EIATTR_KPARAM_INFO
	.align		4
.L_139:
        /*0008*/ 	.byte	0x04, 0x17
        /*000a*/ 	.short	(.L_141 - .L_140)
.L_140:
        /*000c*/ 	.word	0x00000000
        /*0010*/ 	.short	0x0009
        /*0012*/ 	.short	0x0038
        /*0014*/ 	.byte	0x00, 0xf0, 0x11, 0x00


	//----- nvinfo : EIATTR_KPARAM_INFO
	.align		4
.L_141:
        /*0018*/ 	.byte	0x04, 0x17
        /*001a*/ 	.short	(.L_143 - .L_142)
.L_142:
        /*001c*/ 	.word	0x00000000
        /*0020*/ 	.short	0x0008
        /*0022*/ 	.short	0x0034
        /*0024*/ 	.byte	0x00, 0xf0, 0x11, 0x00


	//----- nvinfo : EIATTR_KPARAM_INFO
	.align		4
.L_143:
        /*0028*/ 	.byte	0x04, 0x17
        /*002a*/ 	.short	(.L_145 - .L_144)
.L_144:
        /*002c*/ 	.word	0x00000000
        /*0030*/ 	.short	0x0007
        /*0032*/ 	.short	0x0030
        /*0034*/ 	.byte	0x00, 0xf0, 0x11, 0x00


	//----- nvinfo : EIATTR_KPARAM_INFO
	.align		4
.L_145:
        /*0038*/ 	.byte	0x04, 0x17
        /*003a*/ 	.short	(.L_147 - .L_146)
.L_146:
        /*003c*/ 	.word	0x00000000
        /*0040*/ 	.short	0x0006
        /*0042*/ 	.short	0x002c
        /*0044*/ 	.byte	0x00, 0xf0, 0x11, 0x00


	//----- nvinfo : EIATTR_KPARAM_INFO
	.align		4
.L_147:
        /*0048*/ 	.byte	0x04, 0x17
        /*004a*/ 	.short	(.L_149 - .L_148)
.L_148:
        /*004c*/ 	.word	0x00000000
        /*0050*/ 	.short	0x0005
        /*0052*/ 	.short	0x0028
        /*0054*/ 	.byte	0x00, 0xf0, 0x11, 0x00


	//----- nvinfo : EIATTR_KPARAM_INFO
	.align		4
.L_149:
        /*0058*/ 	.byte	0x04, 0x17
        /*005a*/ 	.short	(.L_151 - .L_150)
.L_150:
        /*005c*/ 	.word	0x00000000
        /*0060*/ 	.short	0x0004
        /*0062*/ 	.short	0x0020
        /*0064*/ 	.byte	0x00, 0xf5, 0x21, 0x00


	//----- nvinfo : EIATTR_KPARAM_INFO
	.align		4
.L_151:
        /*0068*/ 	.byte	0x04, 0x17
        /*006a*/ 	.short	(.L_153 - .L_152)
.L_152:
        /*006c*/ 	.word	0x00000000
        /*0070*/ 	.short	0x0003
        /*0072*/ 	.short	0x0018
        /*0074*/ 	.byte	0x00, 0xf5, 0x21, 0x00


	//----- nvinfo : EIATTR_KPARAM_INFO
	.align		4
.L_153:
        /*0078*/ 	.byte	0x04, 0x17
        /*007a*/ 	.short	(.L_155 - .L_154)
.L_154:
        /*007c*/ 	.word	0x00000000
        /*0080*/ 	.short	0x0002
        /*0082*/ 	.short	0x0010
        /*0084*/ 	.byte	0x00, 0xf5, 0x21, 0x00


	//----- nvinfo : EIATTR_KPARAM_INFO
	.align		4
.L_155:
        /*0088*/ 	.byte	0x04, 0x17
        /*008a*/ 	.short	(.L_157 - .L_156)
.L_156:
        /*008c*/ 	.word	0x00000000
        /*0090*/ 	.short	0x0001
        /*0092*/ 	.short	0x0008
        /*0094*/ 	.byte	0x00, 0xf5, 0x21, 0x00


	//----- nvinfo : EIATTR_KPARAM_INFO
	.align		4
.L_157:
        /*0098*/ 	.byte	0x04, 0x17
        /*009a*/ 	.short	(.L_159 - .L_158)
.L_158:
        /*009c*/ 	.word	0x00000000
        /*00a0*/ 	.short	0x0000
        /*00a2*/ 	.short	0x0000
        /*00a4*/ 	.byte	0x00, 0xf5, 0x21, 0x00


	//----- nvinfo : EIATTR_SPARSE_MMA_MASK
	.align		4
.L_159:
        /*00a8*/ 	.byte	0x03, 0x50
        /*00aa*/ 	.short	0x0000


	//----- nvinfo : EIATTR_MAXREG_COUNT
	.align		4
        /*00ac*/ 	.byte	0x03, 0x1b
        /*00ae*/ 	.short	0x00ff


	//----- nvinfo : EIATTR_MERCURY_ISA_VERSION
	.align		4
        /*00b0*/ 	.byte	0x03, 0x5f
        /*00b2*/ 	.short	0x0101


	//----- nvinfo : EIATTR_VRC_CTA_INIT_COUNT
	.align		4
        /*00b4*/ 	.byte	0x02, 0x4a
	.zero		1
	.zero		1


	//----- nvinfo : EIATTR_EXIT_INSTR_OFFSETS
	.align		4
        /*00b8*/ 	.byte	0x04, 0x1c
        /*00ba*/ 	.short	(.L_161 - .L_160)


	//   ....[0]....
.L_160:
        /*00bc*/ 	.word	0x00000100


	//   ....[1]....
        /*00c0*/ 	.word	0x00000370


	//----- nvinfo : EIATTR_CBANK_PARAM_SIZE
	.align		4
.L_161:
        /*00c4*/ 	.byte	0x03, 0x19
        /*00c6*/ 	.short	0x003c


	//----- nvinfo : EIATTR_PARAM_CBANK
	.align		4
        /*00c8*/ 	.byte	0x04, 0x0a
        /*00ca*/ 	.short	(.L_163 - .L_162)
	.align		4
.L_162:
        /*00cc*/ 	.word	index@(.nv.constant0._Z18initializeInteriorPfS_S_S_S_iifff)
        /*00d0*/ 	.short	0x0380
        /*00d2*/ 	.short	0x003c


	//----- nvinfo : EIATTR_SW_WAR
	.align		4
.L_163:
        /*00d4*/ 	.byte	0x04, 0x36
        /*00d6*/ 	.short	(.L_165 - .L_164)
.L_164:
        /*00d8*/ 	.word	0x00000008
.L_165:


//--------------------- .nv.callgraph             --------------------------
	.section	.nv.callgraph,"",@"SHT_CUDA_CALLGRAPH"
	.align	4
	.sectionentsize	8
	.align		4
        /*0000*/ 	.word	0x00000000
	.align		4
        /*0004*/ 	.word	0xffffffff
	.align		4
        /*0008*/ 	.word	0x00000000
	.align		4
        /*000c*/ 	.word	0xfffffffe
	.align		4
        /*0010*/ 	.word	0x00000000
	.align		4
        /*0014*/ 	.word	0xfffffffd
	.align		4
        /*0018*/ 	.word	0x00000000
	.align		4
        /*001c*/ 	.word	0xfffffffc


//--------------------- .text._Z18shallowWaterSolverPfS_S_ffiiff --------------------------
	.section	.text._Z18shallowWaterSolverPfS_S_ffiiff,"ax",@progbits
	.align	128
        .global         _Z18shallowWaterSolverPfS_S_ffiiff
        .type           _Z18shallowWaterSolverPfS_S_ffiiff,@function
        .size           _Z18shallowWaterSolverPfS_S_ffiiff,(.L_x_46 - _Z18shallowWaterSolverPfS_S_ffiiff)
        .other          _Z18shallowWaterSolverPfS_S_ffiiff,@"STO_CUDA_ENTRY STV_DEFAULT"
_Z18shallowWaterSolverPfS_S_ffiiff:
.text._Z18shallowWaterSolverPfS_S_ffiiff:
[----:B------:R-:W-:Y:S01]  /*0000*/  LDC R1, c[0x0][0x37c] ;  /* 0x0000df00ff017b82 */ /* 0x000fe20000000800 */
[----:B------:R-:W0:Y:S07]  /*0010*/  S2R R4, SR_TID.X ;  /* 0x0000000000047919 */ /* 0x000e2e0000002100 */
[----:B------:R-:W1:Y:S01]  /*0020*/  S2UR UR4, SR_CTAID.Y ;  /* 0x00000000000479c3 */ /* 0x000e620000002600 */
[----:B------:R-:W1:Y:S01]  /*0030*/  LDCU UR8, c[0x0][0x364] ;  /* 0x00006c80ff0877ac */ /* 0x000e620008000800 */
[----:B------:R-:W2:Y:S01]  /*0040*/  S2R R5, SR_TID.Y ;  /* 0x0000000000057919 */ /* 0x000ea20000002200 */
[----:B------:R-:W3:Y:S05]  /*0050*/  LDCU.64 UR6, c[0x0][0x358] ;  /* 0x00006b00ff0677ac */ /* 0x000eea0008000a00 */
[----:B------:R-:W0:Y:S08]  /*0060*/  S2UR UR5, SR_CTAID.X ;  /* 0x00000000000579c3 */ /* 0x000e300000002500 */
[----:B------:R-:W0:Y:S08]  /*0070*/  LDC R46, c[0x0][0x360] ;  /* 0x0000d800ff2e7b82 */ /* 0x000e300000000800 */
[----:B------:R-:W4:Y:S01]  /*0080*/  LDC.64 R2, c[0x0][0x3a0] ;  /* 0x0000e800ff027b82 */ /* 0x000f220000000a00 */
[----:B-1----:R-:W-:-:S07]  /*0090*/  UIMAD UR4, UR4, UR8, URZ ;  /* 0x00000008040472a4 */ /* 0x002fce000f8e02ff */
[----:B------:R-:W1:Y:S01]  /*00a0*/  LDC.64 R12, c[0x0][0x380] ;  /* 0x0000e000ff0c7b82 */ /* 0x000e620000000a00 */
[----:B--2---:R-:W-:Y:S01]  /*00b0*/  IADD3 R44, PT, PT, R5, UR4, RZ ;  /* 0x00000004052c7c10 */ /* 0x004fe2000fffe0ff */
[----:B0-----:R-:W-:-:S06]  /*00c0*/  IMAD R45, R46, UR5, R4 ;  /* 0x000000052e2d7c24 */ /* 0x001fcc000f8e0204 */
[----:B------:R-:W0:Y:S01]  /*00d0*/  LDC.64 R14, c[0x0][0x388] ;  /* 0x0000e200ff0e7b82 */ /* 0x000e220000000a00 */
[----:B------:R-:W-:Y:S01]  /*00e0*/  ISETP.NE.AND P0, PT, R45, RZ, PT ;  /* 0x000000ff2d00720c */ /* 0x000fe20003f05270 */
[----:B----4-:R-:W-:-:S03]  /*00f0*/  VIADD R7, R3, 0x1 ;  /* 0x0000000103077836 */ /* 0x010fc60000000000 */
[----:B------:R-:W-:Y:S02]  /*0100*/  ISETP.NE.AND P0, PT, R44, RZ, P0 ;  /* 0x000000ff2c00720c */ /* 0x000fe40000705270 */
[----:B------:R-:W-:Y:S02]  /*0110*/  IADD3 R8, PT, PT, R2, 0x1, RZ ;  /* 0x0000000102087810 */ /* 0x000fe40007ffe0ff */
[----:B------:R-:W-:-:S04]  /*0120*/  ISETP.LT.U32.AND P0, PT, R44, R7, P0 ;  /* 0x000000072c00720c */ /* 0x000fc80000701070 */
[----:B------:R-:W-:-:S13]  /*0130*/  ISETP.LT.U32.AND P0, PT, R45, R8, P0 ;  /* 0x000000082d00720c */ /* 0x000fda0000701070 */
[----:B------:R-:W2:Y:S01]  /*0140*/  @P0 LDC.64 R16, c[0x0][0x390] ;  /* 0x0000e400ff100b82 */ /* 0x000ea20000000a00 */
[----:B------:R-:W-:-:S04]  /*0150*/  @P0 VIADD R0, R2, 0x2 ;  /* 0x0000000202000836 */ /* 0x000fc80000000000 */
[----:B------:R-:W-:-:S04]  /*0160*/  @P0 IMAD R9, R44, R0, R45 ;  /* 0x000000002c090224 */ /* 0x000fc800078e022d */
[----:B-1----:R-:W-:-:S04]  /*0170*/  @P0 IMAD.WIDE.U32 R12, R9, 0x4, R12 ;  /* 0x00000004090c0825 */ /* 0x002fc800078e000c */
[C---:B0-----:R-:W-:Y:S02]  /*0180*/  @P0 IMAD.WIDE.U32 R14, R9.reuse, 0x4, R14 ;  /* 0x00000004090e0825 */ /* 0x041fe400078e000e */
[----:B---3--:R0:W3:Y:S04]  /*0190*/  @P0 LDG.E R12, desc[UR6][R12.64] ;  /* 0x000000060c0c0981 */ /* 0x0080e8000c1e1900 */
[----:B------:R1:W4:Y:S01]  /*01a0*/  @P0 LDG.E R14, desc[UR6][R14.64] ;  /* 0x000000060e0e0981 */ /* 0x000322000c1e1900 */
[----:B--2---:R-:W-:-:S06]  /*01b0*/  @P0 IMAD.WIDE.U32 R16, R9, 0x4, R16 ;  /* 0x0000000409100825 */ /* 0x004fcc00078e0010 */
[----:B------:R2:W5:Y:S01]  /*01c0*/  @P0 LDG.E R16, desc[UR6][R16.64] ;  /* 0x0000000610100981 */ /* 0x000562000c1e1900 */
[----:B------:R-:W0:Y:S01]  /*01d0*/  S2R R0, SR_CgaCtaId ;  /* 0x0000000000007919 */ /* 0x000e220000008800 */
[----:B------:R-:W-:Y:S01]  /*01e0*/  UIADD3 UR5, UPT, UPT, UR8, 0x2, URZ ;  /* 0x0000000208057890 */ /* 0x000fe2000fffe0ff */
[----:B------:R-:W-:Y:S02]  /*01f0*/  MOV R39, 0x400 ;  /* 0x0000040000277802 */ /* 0x000fe40000000f00 */
[----:B------:R-:W-:Y:S01]  /*0200*/  IADD3 R6, PT, PT, R46, 0x2, RZ ;  /* 0x000000022e067810 */ /* 0x000fe20007ffe0ff */
[----:B------:R-:W-:-:S04]  /*0210*/  VIADD R43, R5, 0x1 ;  /* 0x00000001052b7836 */ /* 0x000fc80000000000 */
[----:B------:R-:W-:Y:S01]  /*0220*/  @P0 IMAD R10, R43, R6, R4 ;  /* 0x000000062b0a0224 */ /* 0x000fe200078e0204 */
[----:B------:R-:W-:Y:S02]  /*0230*/  ISETP.GE.AND P1, PT, R45, 0x1, PT ;  /* 0x000000012d00780c */ /* 0x000fe40003f26270 */
[----:B0-----:R-:W-:Y:S01]  /*0240*/  LEA R39, R0, R39, 0x18 ;  /* 0x0000002700277211 */ /* 0x001fe200078ec0ff */
[----:B------:R-:W-:-:S05]  /*0250*/  IMAD R0, R6, UR5, RZ ;  /* 0x0000000506007c24 */ /* 0x000fca000f8e02ff */
[-C--:B------:R-:W-:Y:S02]  /*0260*/  LEA R11, R0, R39.reuse, 0x2 ;  /* 0x00000027000b7211 */ /* 0x080fe400078e10ff */
[----:B------:R-:W-:-:S03]  /*0270*/  @P0 LEA R13, R10, R39, 0x2 ;  /* 0x000000270a0d0211 */ /* 0x000fc600078e10ff */
[--C-:B------:R-:W-:Y:S02]  /*0280*/  IMAD R9, R0, 0x4, R11.reuse ;  /* 0x0000000400097824 */ /* 0x100fe400078e020b */
[----:B-1----:R-:W-:-:S03]  /*0290*/  @P0 IMAD R15, R10, 0x4, R11 ;  /* 0x000000040a0f0824 */ /* 0x002fc600078e020b */
[----:B--2---:R-:W-:Y:S02]  /*02a0*/  @P0 LEA R17, R10, R9, 0x2 ;  /* 0x000000090a110211 */ /* 0x004fe400078e10ff */
[----:B------:R-:W-:Y:S01]  /*02b0*/  ISETP.NE.OR P1, PT, R4, RZ, !P1 ;  /* 0x000000ff0400720c */ /* 0x000fe20004f25670 */
[----:B------:R-:W-:Y:S01]  /*02c0*/  BSSY.RECONVERGENT B0, `(.L_x_0) ;  /* 0x0000033000007945 */ /* 0x000fe20003800200 */
[----:B---3--:R0:W-:Y:S04]  /*02d0*/  @P0 STS [R13+0x4], R12 ;  /* 0x0000040c0d000388 */ /* 0x0081e80000000800 */
[----:B----4-:R0:W-:Y:S04]  /*02e0*/  @P0 STS [R15+0x4], R14 ;  /* 0x0000040e0f000388 */ /* 0x0101e80000000800 */
[----:B-----5:R0:W-:Y:S03]  /*02f0*/  @P0 STS [R17+0x4], R16 ;  /* 0x0000041011000388 */ /* 0x0201e60000000800 */
[----:B------:R-:W-:Y:S05]  /*0300*/  @P1 BRA `(.L_x_1) ;  /* 0x0000000000641947 */ /* 0x000fea0003800000 */
[----:B------:R-:W1:Y:S01]  /*0310*/  LDCU.128 UR12, c[0x0][0x380] ;  /* 0x00007000ff0c77ac */ /* 0x000e620008000c00 */
[----:B0-----:R-:W-:Y:S01]  /*0320*/  VIADD R13, R2, 0x2 ;  /* 0x00000002020d7836 */ /* 0x001fe20000000000 */
[----:B------:R-:W0:Y:S03]  /*0330*/  LDCU.64 UR10, c[0x0][0x390] ;  /* 0x00007200ff0a77ac */ /* 0x000e260008000a00 */
[----:B------:R-:W-:-:S05]  /*0340*/  IMAD R10, R44, R13, RZ ;  /* 0x0000000d2c0a7224 */ /* 0x000fca00078e02ff */
[----:B------:R-:W-:-:S04]  /*0350*/  IADD3 R12, P1, PT, R45, R10, RZ ;  /* 0x0000000a2d0c7210 */ /* 0x000fc80007f3e0ff */
[----:B------:R-:W-:Y:S02]  /*0360*/  LEA.HI.X.SX32 R13, R10, RZ, 0x1, P1 ;  /* 0x000000ff0a0d7211 */ /* 0x000fe400008f0eff */
[C---:B------:R-:W-:Y:S02]  /*0370*/  SHF.L.U32 R16, R12.reuse, 0x2, RZ ;  /* 0x000000020c107819 */ /* 0x040fe400000006ff */
[----:B------:R-:W-:Y:S02]  /*0380*/  SHF.L.U64.HI R10, R12, 0x2, R13 ;  /* 0x000000020c0a7819 */ /* 0x000fe4000001020d */
[C---:B-1----:R-:W-:Y:S02]  /*0390*/  IADD3 R12, P1, PT, R16.reuse, UR12, RZ ;  /* 0x0000000c100c7c10 */ /* 0x042fe4000ff3e0ff */
[C---:B------:R-:W-:Y:S02]  /*03a0*/  IADD3 R14, P2, PT, R16.reuse, UR14, RZ ;  /* 0x0000000e100e7c10 */ /* 0x040fe4000ff5e0ff */
[----:B0-----:R-:W-:-:S02]  /*03b0*/  IADD3 R16, P3, PT, R16, UR10, RZ ;  /* 0x0000000a10107c10 */ /* 0x001fc4000ff7e0ff */
[C---:B------:R-:W-:Y:S02]  /*03c0*/  IADD3.X R13, PT, PT, R10.reuse, UR13, RZ, P1, !PT ;  /* 0x0000000d0a0d7c10 */ /* 0x040fe40008ffe4ff */
[C---:B------:R-:W-:Y:S02]  /*03d0*/  IADD3.X R15, PT, PT, R10.reuse, UR15, RZ, P2, !PT ;  /* 0x0000000f0a0f7c10 */ /* 0x040fe400097fe4ff */
[----:B------:R-:W-:Y:S01]  /*03e0*/  IADD3.X R17, PT, PT, R10, UR11, RZ, P3, !PT ;  /* 0x0000000b0a117c10 */ /* 0x000fe20009ffe4ff */
[----:B------:R-:W2:Y:S04]  /*03f0*/  LDG.E R12, desc[UR6][R12.64+-0x4] ;  /* 0xfffffc060c0c7981 */ /* 0x000ea8000c1e1900 */
[----:B------:R-:W3:Y:S04]  /*0400*/  LDG.E R14, desc[UR6][R14.64+-0x4] ;  /* 0xfffffc060e0e7981 */ /* 0x000ee8000c1e1900 */
[----:B------:R-:W4:Y:S01]  /*0410*/  LDG.E R16, desc[UR6][R16.64+-0x4] ;  /* 0xfffffc0610107981 */ /* 0x000f22000c1e1900 */
[----:B------:R-:W-:-:S04]  /*0420*/  IMAD R10, R43, R6, RZ ;  /* 0x000000062b0a7224 */ /* 0x000fc800078e02ff */
[C---:B------:R-:W-:Y:S01]  /*0430*/  IMAD R19, R10.reuse, 0x4, R39 ;  /* 0x000000040a137824 */ /* 0x040fe200078e0227 */
[C---:B------:R-:W-:Y:S01]  /*0440*/  LEA R21, R10.reuse, R11, 0x2 ;  /* 0x0000000b0a157211 */ /* 0x040fe200078e10ff */
[----:B------:R-:W-:-:S03]  /*0450*/  IMAD R23, R10, 0x4, R9 ;  /* 0x000000040a177824 */ /* 0x000fc600078e0209 */
[----:B--2---:R2:W-:Y:S04]  /*0460*/  STS [R19], R12 ;  /* 0x0000000c13007388 */ /* 0x0045e80000000800 */
[----:B---3--:R2:W-:Y:S04]  /*0470*/  STS [R21], R14 ;  /* 0x0000000e15007388 */ /* 0x0085e80000000800 */
[----:B----4-:R2:W-:Y:S01]  /*0480*/  STS [R23], R16 ;  /* 0x0000001017007388 */ /* 0x0105e20000000800 */
[----:B------:R-:W-:Y:S05]  /*0490*/  BRA `(.L_x_2) ;  /* 0x0000000000547947 */ /* 0x000fea0003800000 */
.L_x_1:
[----:B------:R-:W-:-:S13]  /*04a0*/  LOP3.LUT P1, RZ, R45, R4, RZ, 0xfc, !PT ;  /* 0x000000042dff7212 */ /* 0x000fda000782fcff */
[----:B------:R-:W-:Y:S05]  /*04b0*/  @P1 BRA `(.L_x_2) ;  /* 0x00000000004c1947 */ /* 0x000fea0003800000 */
[----:B0-----:R-:W0:Y:S01]  /*04c0*/  LDC.64 R14, c[0x0][0x388] ;  /* 0x0000e200ff0e7b82 */ /* 0x001e220000000a00 */
[----:B------:R-:W-:-:S05]  /*04d0*/  IADD3 R10, PT, PT, R2, 0x2, RZ ;  /* 0x00000002020a7810 */ /* 0x000fca0007ffe0ff */
[----:B------:R-:W-:Y:S02]  /*04e0*/  IMAD R19, R44, R10, R45 ;  /* 0x0000000a2c137224 */ /* 0x000fe400078e022d */
[----:B------:R-:W1:Y:S08]  /*04f0*/  LDC.64 R12, c[0x0][0x380] ;  /* 0x0000e000ff0c7b82 */ /* 0x000e700000000a00 */
[----:B------:R-:W2:Y:S01]  /*0500*/  LDC.64 R16, c[0x0][0x390] ;  /* 0x0000e400ff107b82 */ /* 0x000ea20000000a00 */
[----:B0-----:R-:W-:-:S06]  /*0510*/  IMAD.WIDE R14, R19, 0x4, R14 ;  /* 0x00000004130e7825 */ /* 0x001fcc00078e020e */
[----:B------:R-:W3:Y:S01]  /*0520*/  LDG.E R14, desc[UR6][R14.64] ;  /* 0x000000060e0e7981 */ /* 0x000ee2000c1e1900 */
[----:B-1----:R-:W-:-:S06]  /*0530*/  IMAD.WIDE R12, R19, 0x4, R12 ;  /* 0x00000004130c7825 */ /* 0x002fcc00078e020c */
[----:B------:R-:W4:Y:S01]  /*0540*/  LDG.E R12, desc[UR6][R12.64] ;  /* 0x000000060c0c7981 */ /* 0x000f22000c1e1900 */
[----:B--2---:R-:W-:-:S06]  /*0550*/  IMAD.WIDE R16, R19, 0x4, R16 ;  /* 0x0000000413107825 */ /* 0x004fcc00078e0210 */
[----:B------:R-:W2:Y:S01]  /*0560*/  LDG.E R16, desc[UR6][R16.64] ;  /* 0x0000000610107981 */ /* 0x000ea2000c1e1900 */
[----:B------:R-:W-:-:S04]  /*0570*/  IMAD R18, R43, R6, R4 ;  /* 0x000000062b127224 */ /* 0x000fc800078e0204 */
[C---:B------:R-:W-:Y:S01]  /*0580*/  IMAD R19, R18.reuse, 0x4, R39 ;  /* 0x0000000412137824 */ /* 0x040fe200078e0227 */
[C---:B------:R-:W-:Y:S01]  /*0590*/  LEA R21, R18.reuse, R11, 0x2 ;  /* 0x0000000b12157211 */ /* 0x040fe200078e10ff */
[----:B------:R-:W-:Y:S02]  /*05a0*/  IMAD R23, R18, 0x4, R9 ;  /* 0x0000000412177824 */ /* 0x000fe400078e0209 */
[----:B---3--:R-:W-:Y:S01]  /*05b0*/  FADD R10, -R14, -RZ ;  /* 0x800000ff0e0a7221 */ /* 0x008fe20000000100 */
[----:B----4-:R1:W-:Y:S04]  /*05c0*/  STS [R19], R12 ;  /* 0x0000000c13007388 */ /* 0x0103e80000000800 */
[----:B------:R1:W-:Y:S04]  /*05d0*/  STS [R21], R10 ;  /* 0x0000000a15007388 */ /* 0x0003e80000000800 */
[----:B--2---:R1:W-:Y:S02]  /*05e0*/  STS [R23], R16 ;  /* 0x0000001017007388 */ /* 0x0043e40000000800 */
.L_x_2:
[----:B------:R-:W-:Y:S05]  /*05f0*/  BSYNC.RECONVERGENT B0 ;  /* 0x0000000000007941 */ /* 0x000fea0003800200 */
.L_x_0:
[----:B------:R-:W-:Y:S01]  /*0600*/  ISETP.GT.AND P1, PT, R45, R2, PT ;  /* 0x000000022d00720c */ /* 0x000fe20003f24270 */
[----:B------:R-:W-:Y:S01]  /*0610*/  BSSY.RECONVERGENT B0, `(.L_x_3) ;  /* 0x0000034000007945 */ /* 0x000fe20003800200 */
[----:B0-----:R-:W-:-:S04]  /*0620*/  IADD3 R13, PT, PT, R46, -0x1, RZ ;  /* 0xffffffff2e0d7810 */ /* 0x001fc80007ffe0ff */
[----:B------:R-:W-:-:S13]  /*0630*/  ISETP.NE.OR P1, PT, R4, R13, P1 ;  /* 0x0000000d0400720c */ /* 0x000fda0000f25670 */
[----:B------:R-:W-:Y:S05]  /*0640*/  @P1 BRA `(.L_x_4) ;  /* 0x0000000000681947 */ /* 0x000fea0003800000 */
[----:B------:R-:W0:Y:S01]  /*0650*/  LDCU.128 UR12, c[0x0][0x380] ;  /* 0x00007000ff0c77ac */ /* 0x000e220008000c00 */
[----:B------:R-:W-:Y:S01]  /*0660*/  VIADD R13, R2, 0x2 ;  /* 0x00000002020d7836 */ /* 0x000fe20000000000 */
[----:B------:R-:W-:Y:S01]  /*0670*/  SHF.R.S32.HI R8, RZ, 0x1f, R45 ;  /* 0x0000001fff087819 */ /* 0x000fe2000001142d */
[----:B------:R-:W3:Y:S02]  /*0680*/  LDCU.64 UR10, c[0x0][0x390] ;  /* 0x00007200ff0a77ac */ /* 0x000ee40008000a00 */
[----:B------:R-:W-:-:S05]  /*0690*/  IMAD R13, R44, R13, RZ ;  /* 0x0000000d2c0d7224 */ /* 0x000fca00078e02ff */
[----:B------:R-:W-:-:S04]  /*06a0*/  IADD3 R15, P1, PT, R45, R13, RZ ;  /* 0x0000000d2d0f7210 */ /* 0x000fc80007f3e0ff */
[----:B------:R-:W-:Y:S02]  /*06b0*/  LEA.HI.X.SX32 R8, R13, R8, 0x1, P1 ;  /* 0x000000080d087211 */ /* 0x000fe400008f0eff */
[C---:B-12---:R-:W-:Y:S02]  /*06c0*/  SHF.L.U32 R16, R15.reuse, 0x2, RZ ;  /* 0x000000020f107819 */ /* 0x046fe400000006ff */
[----:B------:R-:W-:Y:S02]  /*06d0*/  SHF.L.U64.HI R8, R15, 0x2, R8 ;  /* 0x000000020f087819 */ /* 0x000fe40000010208 */
[C---:B0-----:R-:W-:Y:S02]  /*06e0*/  IADD3 R12, P1, PT, R16.reuse, UR12, RZ ;  /* 0x0000000c100c7c10 */ /* 0x041fe4000ff3e0ff */
[C---:B------:R-:W-:Y:S02]  /*06f0*/  IADD3 R14, P2, PT, R16.reuse, UR14, RZ ;  /* 0x0000000e100e7c10 */ /* 0x040fe4000ff5e0ff */
[----:B---3--:R-:W-:-:S02]  /*0700*/  IADD3 R16, P3, PT, R16, UR10, RZ ;  /* 0x0000000a10107c10 */ /* 0x008fc4000ff7e0ff */
[C---:B------:R-:W-:Y:S02]  /*0710*/  IADD3.X R13, PT, PT, R8.reuse, UR13, RZ, P1, !PT ;  /* 0x0000000d080d7c10 */ /* 0x040fe40008ffe4ff */
[C---:B------:R-:W-:Y:S02]  /*0720*/  IADD3.X R15, PT, PT, R8.reuse, UR15, RZ, P2, !PT ;  /* 0x0000000f080f7c10 */ /* 0x040fe400097fe4ff */
[----:B------:R-:W-:Y:S01]  /*0730*/  IADD3.X R17, PT, PT, R8, UR11, RZ, P3, !PT ;  /* 0x0000000b08117c10 */ /* 0x000fe20009ffe4ff */
[----:B------:R-:W2:Y:S04]  /*0740*/  LDG.E R12, desc[UR6][R12.64+0x4] ;  /* 0x000004060c0c7981 */ /* 0x000ea8000c1e1900 */
[----:B------:R-:W3:Y:S04]  /*0750*/  LDG.E R14, desc[UR6][R14.64+0x4] ;  /* 0x000004060e0e7981 */ /* 0x000ee8000c1e1900 */
[----:B------:R-:W4:Y:S01]  /*0760*/  LDG.E R16, desc[UR6][R16.64+0x4] ;  /* 0x0000040610107981 */ /* 0x000f22000c1e1900 */
[----:B------:R-:W-:-:S04]  /*0770*/  IMAD R8, R43, R6, R4 ;  /* 0x000000062b087224 */ /* 0x000fc800078e0204 */
[C---:B------:R-:W-:Y:S01]  /*0780*/  IMAD R19, R8.reuse, 0x4, R39 ;  /* 0x0000000408137824 */ /* 0x040fe200078e0227 */
[C---:B------:R-:W-:Y:S01]  /*0790*/  LEA R21, R8.reuse, R11, 0x2 ;  /* 0x0000000b08157211 */ /* 0x040fe200078e10ff */
[----:B------:R-:W-:-:S03]  /*07a0*/  IMAD R23, R8, 0x4, R9 ;  /* 0x0000000408177824 */ /* 0x000fc600078e0209 */
[----:B--2---:R0:W-:Y:S04]  /*07b0*/  STS [R19+0x8], R12 ;  /* 0x0000080c13007388 */ /* 0x0041e80000000800 */
[----:B---3--:R0:W-:Y:S04]  /*07c0*/  STS [R21+0x8], R14 ;  /* 0x0000080e15007388 */ /* 0x0081e80000000800 */
[----:B----4-:R0:W-:Y:S01]  /*07d0*/  STS [R23+0x8], R16 ;  /* 0x0000081017007388 */ /* 0x0101e20000000800 */
[----:B------:R-:W-:Y:S05]  /*07e0*/  BRA `(.L_x_5) ;  /* 0x0000000000587947 */ /* 0x000fea0003800000 */
.L_x_4:
[----:B------:R-:W-:-:S04]  /*07f0*/  ISETP.NE.AND P1, PT, R45, R8, PT ;  /* 0x000000082d00720c */ /* 0x000fc80003f25270 */
[----:B------:R-:W-:-:S13]  /*0800*/  ISETP.NE.OR P1, PT, R4, R13, P1 ;  /* 0x0000000d0400720c */ /* 0x000fda0000f25670 */
[----:B------:R-:W-:Y:S05]  /*0810*/  @P1 BRA `(.L_x_5) ;  /* 0x00000000004c1947 */ /* 0x000fea0003800000 */
[----:B--2---:R-:W0:Y:S01]  /*0820*/  LDC.64 R14, c[0x0][0x388] ;  /* 0x0000e200ff0e7b82 */ /* 0x004e220000000a00 */
[----:B------:R-:W-:-:S05]  /*0830*/  IADD3 R8, PT, PT, R2, 0x2, RZ ;  /* 0x0000000202087810 */ /* 0x000fca0007ffe0ff */
[----:B-1----:R-:W-:Y:S02]  /*0840*/  IMAD R19, R44, R8, R45 ;  /* 0x000000082c137224 */ /* 0x002fe400078e022d */
        /* <DEDUP_REMOVED lines=13> */
[----:B----4-:R3:W-:Y:S04]  /*0920*/  STS [R19+0x8], R12 ;  /* 0x0000080c13007388 */ /* 0x0107e80000000800 */
[----:B------:R3:W-:Y:S04]  /*0930*/  STS [R10+0x8], R21 ;  /* 0x000008150a007388 */ /* 0x0007e80000000800 */
[----:B--2---:R3:W-:Y:S02]  /*0940*/  STS [R23+0x8], R16 ;  /* 0x0000081017007388 */ /* 0x0047e40000000800 */
.L_x_5:
[----:B------:R-:W-:Y:S05]  /*0950*/  BSYNC.RECONVERGENT B0 ;  /* 0x0000000000007941 */ /* 0x000fea0003800200 */
.L_x_3:
[----:B------:R-:W-:Y:S01]  /*0960*/  ISETP.NE.AND P1, PT, R44, RZ, PT ;  /* 0x000000ff2c00720c */ /* 0x000fe20003f25270 */
[----:B------:R-:W-:Y:S01]  /*0970*/  BSSY.RECONVERGENT B0, `(.L_x_6) ;  /* 0x0000025000007945 */ /* 0x000fe20003800200 */
[C---:B------:R-:W-:Y:S01]  /*0980*/  LEA R42, R4.reuse, R39, 0x2 ;  /* 0x00000027042a7211 */ /* 0x040fe200078e10ff */
[C---:B------:R-:W-:Y:S01]  /*0990*/  IMAD R41, R4.reuse, 0x4, R11 ;  /* 0x0000000404297824 */ /* 0x040fe200078e020b */
[----:B------:R-:W-:Y:S02]  /*09a0*/  ISETP.NE.OR P1, PT, R5, RZ, !P1 ;  /* 0x000000ff0500720c */ /* 0x000fe40004f25670 */
[----:B------:R-:W-:-:S11]  /*09b0*/  LEA R40, R4, R9, 0x2 ;  /* 0x0000000904287211 */ /* 0x000fd600078e10ff */
[----:B------:R-:W-:Y:S05]  /*09c0*/  @P1 BRA `(.L_x_7) ;  /* 0x0000000000401947 */ /* 0x000fea0003800000 */
[----:B0123--:R-:W0:Y:S01]  /*09d0*/  LDC.64 R12, c[0x0][0x380] ;  /* 0x0000e000ff0c7b82 */ /* 0x00fe220000000a00 */
[----:B------:R-:W-:Y:S01]  /*09e0*/  IADD3 R19, PT, PT, R2, 0x2, RZ ;  /* 0x0000000202137810 */ /* 0x000fe20007ffe0ff */
[----:B------:R-:W-:-:S04]  /*09f0*/  VIADD R8, R44, 0xffffffff ;  /* 0xffffffff2c087836 */ /* 0x000fc80000000000 */
        /* <DEDUP_REMOVED lines=8> */
[----:B------:R-:W2:Y:S04]  /*0a80*/  LDG.E R17, desc[UR6][R16.64] ;  /* 0x0000000610117981 */ /* 0x000ea8000c1e1900 */
[----:B---3--:R0:W-:Y:S04]  /*0a90*/  STS [R42+0x4], R13 ;  /* 0x0000040d2a007388 */ /* 0x0081e80000000800 */
[----:B----4-:R0:W-:Y:S04]  /*0aa0*/  STS [R41+0x4], R14 ;  /* 0x0000040e29007388 */ /* 0x0101e80000000800 */
[----:B--2---:R0:W-:Y:S01]  /*0ab0*/  STS [R40+0x4], R17 ;  /* 0x0000041128007388 */ /* 0x0041e20000000800 */
[----:B------:R-:W-:Y:S05]  /*0ac0*/  BRA `(.L_x_8) ;  /* 0x00000000003c7947 */ /* 0x000fea0003800000 */
.L_x_7:
[----:B------:R-:W-:-:S13]  /*0ad0*/  LOP3.LUT P1, RZ, R44, R5, RZ, 0xfc, !PT ;  /* 0x000000052cff7212 */ /* 0x000fda000782fcff */
[----:B------:R-:W-:Y:S05]  /*0ae0*/  @P1 BRA `(.L_x_8) ;  /* 0x0000000000341947 */ /* 0x000fea0003800000 */
[----:B0123--:R-:W0:Y:S08]  /*0af0*/  LDC.64 R16, c[0x0][0x390] ;  /* 0x0000e400ff107b82 */ /* 0x00fe300000000a00 */
        /* <DEDUP_REMOVED lines=8> */
[----:B---3--:R-:W-:-:S03]  /*0b80*/  FADD R19, -R16, -RZ ;  /* 0x800000ff10137221 */ /* 0x008fc60000000100 */
[----:B----4-:R4:W-:Y:S04]  /*0b90*/  STS [R42+0x4], R13 ;  /* 0x0000040d2a007388 */ /* 0x0109e80000000800 */
[----:B--2---:R4:W-:Y:S04]  /*0ba0*/  STS [R41+0x4], R14 ;  /* 0x0000040e29007388 */ /* 0x0049e80000000800 */
[----:B------:R4:W-:Y:S02]  /*0bb0*/  STS [R40+0x4], R19 ;  /* 0x0000041328007388 */ /* 0x0009e40000000800 */
.L_x_8:
[----:B------:R-:W-:Y:S05]  /*0bc0*/  BSYNC.RECONVERGENT B0 ;  /* 0x0000000000007941 */ /* 0x000fea0003800200 */
.L_x_6:
[----:B------:R-:W-:Y:S01]  /*0bd0*/  UIADD3 UR5, UPT, UPT, UR8, -0x1, URZ ;  /* 0xffffffff08057890 */ /* 0x000fe2000fffe0ff */
[----:B------:R-:W-:Y:S01]  /*0be0*/  ISETP.GT.AND P1, PT, R44, R3, PT ;  /* 0x000000032c00720c */ /* 0x000fe20003f24270 */
[----:B------:R-:W-:Y:S04]  /*0bf0*/  BSSY.RECONVERGENT B0, `(.L_x_9) ;  /* 0x000002f000007945 */ /* 0x000fe80003800200 */
[----:B------:R-:W-:-:S13]  /*0c00*/  ISETP.NE.OR P1, PT, R5, UR5, P1 ;  /* 0x0000000505007c0c */ /* 0x000fda0008f25670 */
[----:B------:R-:W-:Y:S05]  /*0c10*/  @P1 BRA `(.L_x_10) ;  /* 0x0000000000541947 */ /* 0x000fea0003800000 */
[----:B01234-:R-:W0:Y:S01]  /*0c20*/  LDC.64 R12, c[0x0][0x380] ;  /* 0x0000e000ff0c7b82 */ /* 0x01fe220000000a00 */
[----:B------:R-:W-:Y:S01]  /*0c30*/  IADD3 R3, PT, PT, R2, 0x2, RZ ;  /* 0x0000000202037810 */ /* 0x000fe20007ffe0ff */
[----:B------:R-:W-:-:S04]  /*0c40*/  VIADD R8, R43, UR4 ;  /* 0x000000042b087c36 */ /* 0x000fc80008000000 */
        /* <DEDUP_REMOVED lines=9> */
[----:B------:R-:W-:-:S05]  /*0ce0*/  IADD3 R3, PT, PT, R5, 0x2, RZ ;  /* 0x0000000205037810 */ /* 0x000fca0007ffe0ff */
[----:B------:R-:W-:-:S04]  /*0cf0*/  IMAD R3, R6, R3, RZ ;  /* 0x0000000306037224 */ /* 0x000fc800078e02ff */
[C---:B------:R-:W-:Y:S01]  /*0d00*/  IMAD R7, R3.reuse, 0x4, R42 ;  /* 0x0000000403077824 */ /* 0x040fe200078e022a */
[C---:B------:R-:W-:Y:S02]  /*0d10*/  LEA R19, R3.reuse, R41, 0x2 ;  /* 0x0000002903137211 */ /* 0x040fe400078e10ff */
[----:B------:R-:W-:Y:S02]  /*0d20*/  LEA R3, R3, R40, 0x2 ;  /* 0x0000002803037211 */ /* 0x000fe400078e10ff */
[----:B---3--:R0:W-:Y:S04]  /*0d30*/  STS [R7+0x4], R12 ;  /* 0x0000040c07007388 */ /* 0x0081e80000000800 */
[----:B----4-:R0:W-:Y:S04]  /*0d40*/  STS [R19+0x4], R14 ;  /* 0x0000040e13007388 */ /* 0x0101e80000000800 */
[----:B--2---:R0:W-:Y:S01]  /*0d50*/  STS [R3+0x4], R16 ;  /* 0x0000041003007388 */ /* 0x0041e20000000800 */
[----:B------:R-:W-:Y:S05]  /*0d60*/  BRA `(.L_x_11) ;  /* 0x00000000005c7947 */ /* 0x000fea0003800000 */
.L_x_10:
[----:B------:R-:W-:-:S04]  /*0d70*/  ISETP.NE.AND P1, PT, R44, R7, PT ;  /* 0x000000072c00720c */ /* 0x000fc80003f25270 */
[----:B------:R-:W-:-:S13]  /*0d80*/  ISETP.NE.OR P1, PT, R5, UR5, P1 ;  /* 0x0000000505007c0c */ /* 0x000fda0008f25670 */
[----:B------:R-:W-:Y:S05]  /*0d90*/  @P1 BRA `(.L_x_11) ;  /* 0x0000000000501947 */ /* 0x000fea0003800000 */
[----:B0123--:R-:W0:Y:S01]  /*0da0*/  LDC.64 R16, c[0x0][0x390] ;  /* 0x0000e400ff107b82 */ /* 0x00fe220000000a00 */
[----:B------:R-:W-:-:S04]  /*0db0*/  VIADD R3, R2, 0x2 ;  /* 0x0000000202037836 */ /* 0x000fc80000000000 */
[----:B------:R-:W-:-:S03]  /*0dc0*/  IMAD R3, R44, R3, R45 ;  /* 0x000000032c037224 */ /* 0x000fc600078e022d */
[----:B----4-:R-:W1:Y:S08]  /*0dd0*/  LDC.64 R12, c[0x0][0x380] ;  /* 0x0000e000ff0c7b82 */ /* 0x010e700000000a00 */
        /* <DEDUP_REMOVED lines=11> */
[----:B------:R-:W-:Y:S01]  /*0e90*/  LEA R8, R3, R40, 0x2 ;  /* 0x0000002803087211 */ /* 0x000fe200078e10ff */
[----:B---3--:R-:W-:Y:S02]  /*0ea0*/  FADD R3, -R16, -RZ ;  /* 0x800000ff10037221 */ /* 0x008fe40000000100 */
[----:B----4-:R0:W-:Y:S04]  /*0eb0*/  STS [R7+0x4], R12 ;  /* 0x0000040c07007388 */ /* 0x0101e80000000800 */
[----:B--2---:R0:W-:Y:S04]  /*0ec0*/  STS [R19+0x4], R14 ;  /* 0x0000040e13007388 */ /* 0x0041e80000000800 */
[----:B------:R0:W-:Y:S02]  /*0ed0*/  STS [R8+0x4], R3 ;  /* 0x0000040308007388 */ /* 0x0001e40000000800 */
.L_x_11:
[----:B------:R-:W-:Y:S05]  /*0ee0*/  BSYNC.RECONVERGENT B0 ;  /* 0x0000000000007941 */ /* 0x000fea0003800200 */
.L_x_9:
[----:B------:R-:W5:Y:S01]  /*0ef0*/  LDCU UR4, c[0x0][0x3ac] ;  /* 0x00007580ff0477ac */ /* 0x000f620008000800 */
[----:B------:R-:W-:Y:S01]  /*0f00*/  BAR.SYNC.DEFER_BLOCKING 0x0 ;  /* 0x0000000000007b1d */ /* 0x000fe20000010000 */
[----:B-----5:R-:W-:-:S13]  /*0f10*/  FSETP.LT.AND P1, PT, RZ, UR4, PT ;  /* 0x00000004ff007c0b */ /* 0x020fda000bf21000 */
[----:B------:R-:W-:Y:S05]  /*0f20*/  @!P1 BRA `(.L_x_12) ;  /* 0x0000001000dc9947 */ /* 0x000fea0003800000 */
[----:B------:R-:W-:Y:S01]  /*0f30*/  IADD3 R2, PT, PT, R2, 0x2, RZ ;  /* 0x0000000202027810 */ /* 0x000fe20007ffe0ff */
[----:B0-----:R-:W-:Y:S01]  /*0f40*/  IMAD R8, R43, R6, RZ ;  /* 0x000000062b087224 */ /* 0x001fe200078e02ff */
[----:B------:R-:W0:Y:S01]  /*0f50*/  LDCU.128 UR12, c[0x0][0x380] ;  /* 0x00007000ff0c77ac */ /* 0x000e220008000c00 */
[----:B-123--:R-:W1:Y:S01]  /*0f60*/  LDC.64 R16, c[0x0][0x388] ;  /* 0x0000e200ff107b82 */ /* 0x00ee620000000a00 */
[----:B------:R-:W-:Y:S01]  /*0f70*/  ISETP.GE.U32.AND P1, PT, R4, R46, PT ;  /* 0x0000002e0400720c */ /* 0x000fe20003f26070 */
[----:B------:R-:W-:Y:S01]  /*0f80*/  IMAD R10, R44, R2, RZ ;  /* 0x000000022c0a7224 */ /* 0x000fe200078e02ff */
[-C--:B------:R-:W-:Y:S01]  /*0f90*/  LEA R37, R8, R9.reuse, 0x2 ;  /* 0x0000000908257211 */ /* 0x080fe200078e10ff */
[----:B------:R-:W-:Y:S01]  /*0fa0*/  IMAD.IADD R3, R6, 0x1, R8 ;  /* 0x0000000106037824 */ /* 0x000fe200078e0208 */
[----:B------:R-:W-:Y:S01]  /*0fb0*/  LEA R9, R0, R9, 0x2 ;  /* 0x0000000900097211 */ /* 0x000fe200078e10ff */
[----:B------:R-:W2:Y:S01]  /*0fc0*/  LDCU.64 UR4, c[0x0][0x390] ;  /* 0x00007200ff0477ac */ /* 0x000ea20008000a00 */
[-C--:B------:R-:W-:Y:S01]  /*0fd0*/  IADD3 R23, PT, PT, -R2, R10.reuse, RZ ;  /* 0x0000000a02177210 */ /* 0x080fe20007ffe1ff */
[----:B------:R-:W-:Y:S01]  /*0fe0*/  IMAD R3, R6, -0x2, R3 ;  /* 0xfffffffe06037824 */ /* 0x000fe200078e0203 */
[----:B----4-:R-:W3:Y:S01]  /*0ff0*/  LDC.64 R14, c[0x0][0x380] ;  /* 0x0000e000ff0e7b82 */ /* 0x010ee20000000a00 */
[----:B------:R-:W-:Y:S01]  /*1000*/  IADD3 R6, P3, PT, R45, R10, RZ ;  /* 0x0000000a2d067210 */ /* 0x000fe20007f7e0ff */
[----:B------:R-:W-:Y:S01]  /*1010*/  IMAD R39, R8, 0x4, R39 ;  /* 0x0000000408277824 */ /* 0x000fe200078e0227 */
[----:B------:R-:W-:Y:S01]  /*1020*/  ISETP.GE.U32.AND P2, PT, R5, UR8, PT ;  /* 0x0000000805007c0c */ /* 0x000fe2000bf46070 */
[----:B------:R-:W-:Y:S01]  /*1030*/  IMAD.IADD R19, R45, 0x1, R10 ;  /* 0x000000012d137824 */ /* 0x000fe200078e020a */
[----:B------:R-:W-:Y:S01]  /*1040*/  ISETP.EQ.AND P1, PT, R5, UR8, !P1 ;  /* 0x0000000805007c0c */ /* 0x000fe2000cf22270 */
[----:B------:R-:W-:Y:S01]  /*1050*/  HFMA2 R51, -RZ, RZ, 0, 0 ;  /* 0x00000000ff337431 */ /* 0x000fe200000001ff */
[----:B------:R-:W-:Y:S01]  /*1060*/  LEA R33, R0, R9, 0x2 ;  /* 0x0000000900217211 */ /* 0x000fe200078e10ff */
[----:B------:R-:W4:Y:S01]  /*1070*/  LDC.64 R20, c[0x0][0x390] ;  /* 0x0000e400ff147b82 */ /* 0x000f220000000a00 */
[----:B------:R-:W-:Y:S01]  /*1080*/  SHF.R.S32.HI R5, RZ, 0x1f, R45 ;  /* 0x0000001fff057819 */ /* 0x000fe2000001142d */
[----:B------:R-:W0:Y:S01]  /*1090*/  LDCU UR9, c[0x0][0x3a4] ;  /* 0x00007480ff0977ac */ /* 0x000e220008000800 */
[----:B------:R-:W-:Y:S01]  /*10a0*/  LEA R23, R2, R23, 0x1 ;  /* 0x0000001702177211 */ /* 0x000fe200078e08ff */
[C---:B------:R-:W-:Y:S01]  /*10b0*/  IMAD.IADD R2, R8.reuse, 0x1, R4 ;  /* 0x0000000108027824 */ /* 0x040fe200078e0204 */
[----:B------:R-:W-:Y:S01]  /*10c0*/  LEA R38, R8, R11, 0x2 ;  /* 0x0000000b08267211 */ /* 0x000fe200078e10ff */
[----:B------:R-:W-:Y:S01]  /*10d0*/  IMAD.SHL.U32 R8, R6, 0x4, RZ ;  /* 0x0000000406087824 */ /* 0x000fe200078e00ff */
[----:B------:R-:W-:Y:S01]  /*10e0*/  IADD3 R28, PT, PT, R3, R4, RZ ;  /* 0x00000004031c7210 */ /* 0x000fe20007ffe0ff */
[----:B------:R-:W0:Y:S01]  /*10f0*/  LDCU.64 UR10, c[0x0][0x3a8] ;  /* 0x00007500ff0a77ac */ /* 0x000e220008000a00 */
[----:B------:R-:W-:-:S02]  /*1100*/  LEA R3, R0, R33, 0x2 ;  /* 0x0000002100037211 */ /* 0x000fc400078e10ff */
[----:B------:R-:W-:Y:S02]  /*1110*/  LEA.HI.X.SX32 R5, R10, R5, 0x1, P3 ;  /* 0x000000050a057211 */ /* 0x000fe400018f0eff */
[----:B------:R-:W-:Y:S01]  /*1120*/  ISETP.EQ.AND P2, PT, R4, R46, !P2 ;  /* 0x0000002e0400720c */ /* 0x000fe20005742270 */
[----:B------:R-:W-:Y:S01]  /*1130*/  IMAD R31, R0, 0x4, R3 ;  /* 0x00000004001f7824 */ /* 0x000fe200078e0203 */
[----:B------:R-:W-:Y:S01]  /*1140*/  SHF.L.U64.HI R11, R6, 0x2, R5 ;  /* 0x00000002060b7819 */ /* 0x000fe20000010205 */
[----:B---3--:R-:W-:Y:S01]  /*1150*/  IMAD.WIDE R12, R45, 0x4, R14 ;  /* 0x000000042d0c7825 */ /* 0x008fe200078e020e */
[----:B0-----:R-:W-:Y:S02]  /*1160*/  IADD3 R4, P3, PT, R8, UR12, RZ ;  /* 0x0000000c08047c10 */ /* 0x001fe4000ff7e0ff */
[----:B------:R-:W-:Y:S01]  /*1170*/  LEA R36, R2, R9, 0x2 ;  /* 0x0000000902247211 */ /* 0x000fe200078e10ff */
[----:B------:R-:W-:Y:S01]  /*1180*/  IMAD R9, R0, 0x4, R31 ;  /* 0x0000000400097824 */ /* 0x000fe200078e021f */
[C---:B------:R-:W-:Y:S01]  /*1190*/  IADD3 R6, P4, PT, R8.reuse, UR14, RZ ;  /* 0x0000000e08067c10 */ /* 0x040fe2000ff9e0ff */
[----:B------:R-:W-:Y:S01]  /*11a0*/  IMAD.WIDE R14, R19, 0x4, R14 ;  /* 0x00000004130e7825 */ /* 0x000fe200078e020e */
[C---:B------:R-:W-:Y:S01]  /*11b0*/  IADD3.X R5, PT, PT, R11.reuse, UR13, RZ, P3, !PT ;  /* 0x0000000d0b057c10 */ /* 0x040fe20009ffe4ff */
[----:B------:R-:W0:Y:S01]  /*11c0*/  LDCU.64 UR12, c[0x0][0x398] ;  /* 0x00007300ff0c77ac */ /* 0x000e220008000a00 */
[----:B--2---:R-:W-:Y:S01]  /*11d0*/  IADD3 R8, P3, PT, R8, UR4, RZ ;  /* 0x0000000408087c10 */ /* 0x004fe2000ff7e0ff */
[--C-:B------:R-:W-:Y:S01]  /*11e0*/  IMAD R0, R0, 0x4, R9.reuse ;  /* 0x0000000400007824 */ /* 0x100fe200078e0209 */
[C---:B------:R-:W-:Y:S01]  /*11f0*/  IADD3.X R7, PT, PT, R11.reuse, UR15, RZ, P4, !PT ;  /* 0x0000000f0b077c10 */ /* 0x040fe2000a7fe4ff */
[C---:B------:R-:W-:Y:S01]  /*1200*/  IMAD R30, R2.reuse, 0x4, R9 ;  /* 0x00000004021e7824 */ /* 0x040fe200078e0209 */
[----:B------:R-:W-:Y:S01]  /*1210*/  IADD3.X R9, PT, PT, R11, UR5, RZ, P3, !PT ;  /* 0x000000050b097c10 */ /* 0x000fe20009ffe4ff */
[----:B-1----:R-:W-:Y:S01]  /*1220*/  IMAD.WIDE R10, R45, 0x4, R16 ;  /* 0x000000042d0a7825 */ /* 0x002fe200078e0210 */
[----:B------:R-:W-:-:S02]  /*1230*/  LEA R35, R2, R33, 0x2 ;  /* 0x0000002102237211 */ /* 0x000fc400078e10ff */
[----:B------:R-:W-:Y:S01]  /*1240*/  LEA R32, R2, R31, 0x2 ;  /* 0x0000001f02207211 */ /* 0x000fe200078e10ff */
[C---:B------:R-:W-:Y:S01]  /*1250*/  IMAD.WIDE R16, R19.reuse, 0x4, R16 ;  /* 0x0000000413107825 */ /* 0x040fe200078e0210 */
[C---:B------:R-:W-:Y:S02]  /*1260*/  LEA R33, R28.reuse, R33, 0x2 ;  /* 0x000000211c217211 */ /* 0x040fe400078e10ff */
[----:B------:R-:W-:Y:S01]  /*1270*/  LEA R31, R28, R31, 0x2 ;  /* 0x0000001f1c1f7211 */ /* 0x000fe200078e10ff */
[--C-:B----4-:R-:W-:Y:S01]  /*1280*/  IMAD.WIDE R18, R19, 0x4, R20.reuse ;  /* 0x0000000413127825 */ /* 0x110fe200078e0214 */
[C---:B------:R-:W-:Y:S02]  /*1290*/  LEA R34, R2.reuse, R3, 0x2 ;  /* 0x0000000302227211 */ /* 0x040fe400078e10ff */
[-C--:B------:R-:W-:Y:S01]  /*12a0*/  LEA R29, R2, R0.reuse, 0x2 ;  /* 0x00000000021d7211 */ /* 0x080fe200078e10ff */
[----:B------:R-:W-:Y:S01]  /*12b0*/  IMAD.WIDE R20, R45, 0x4, R20 ;  /* 0x000000042d147825 */ /* 0x000fe200078e0214 */
[----:B------:R-:W-:-:S03]  /*12c0*/  LEA R28, R28, R0, 0x2 ;  /* 0x000000001c1c7211 */ /* 0x000fc600078e10ff */
[----:B0-----:R-:W-:-:S07]  /*12d0*/  IMAD.WIDE R22, R23, 0x4, R10 ;  /* 0x0000000417167825 */ /* 0x001fce00078e020a */
.L_x_35:
[----:B01----:R-:W0:Y:S01]  /*12e0*/  S2R R24, SR_TID.X ;  /* 0x0000000000187919 */ /* 0x003e220000002100 */
[----:B------:R-:W-:-:S04]  /*12f0*/  ISETP.GE.AND P3, PT, R45, 0x1, PT ;  /* 0x000000012d00780c */ /* 0x000fc80003f66270 */
[----:B0-----:R-:W-:-:S13]  /*1300*/  ISETP.NE.OR P3, PT, R24, RZ, !P3 ;  /* 0x000000ff1800720c */ /* 0x001fda0005f65670 */
[----:B------:R-:W2:Y:S04]  /*1310*/  @!P3 LDG.E R0, desc[UR6][R4.64+-0x4] ;  /* 0xfffffc060400b981 */ /* 0x000ea8000c1e1900 */
[----:B------:R-:W3:Y:S04]  /*1320*/  @!P3 LDG.E R3, desc[UR6][R6.64+-0x4] ;  /* 0xfffffc060603b981 */ /* 0x000ee8000c1e1900 */
[----:B------:R-:W4:Y:S01]  /*1330*/  @!P3 LDG.E R2, desc[UR6][R8.64+-0x4] ;  /* 0xfffffc060802b981 */ /* 0x000f22000c1e1900 */
[----:B------:R-:W-:Y:S01]  /*1340*/  IADD3 R50, PT, PT, R46, 0x2, RZ ;  /* 0x000000022e327810 */ /* 0x000fe20007ffe0ff */
[----:B------:R-:W-:Y:S04]  /*1350*/  BSSY.RECONVERGENT B0, `(.L_x_13) ;  /* 0x0000012000007945 */ /* 0x000fe80003800200 */
[----:B------:R-:W-:-:S04]  /*1360*/  IMAD R53, R43, R50, RZ ;  /* 0x000000322b357224 */ /* 0x000fc800078e02ff */
[C---:B------:R-:W-:Y:S01]  /*1370*/  IMAD R47, R53.reuse, 0x4, R42 ;  /* 0x00000004352f7824 */ /* 0x040fe200078e022a */
[C---:B------:R-:W-:Y:S02]  /*1380*/  LEA R49, R53.reuse, R41, 0x2 ;  /* 0x0000002935317211 */ /* 0x040fe400078e10ff */
[----:B------:R-:W-:Y:S01]  /*1390*/  LEA R48, R53, R40, 0x2 ;  /* 0x0000002835307211 */ /* 0x000fe200078e10ff */
[----:B--2---:R0:W-:Y:S04]  /*13a0*/  @!P3 STS [R39], R0 ;  /* 0x000000002700b388 */ /* 0x0041e80000000800 */
[----:B---3--:R0:W-:Y:S04]  /*13b0*/  @!P3 STS [R38], R3 ;  /* 0x000000032600b388 */ /* 0x0081e80000000800 */
[----:B----4-:R0:W-:Y:S01]  /*13c0*/  @!P3 STS [R37], R2 ;  /* 0x000000022500b388 */ /* 0x0101e20000000800 */
[----:B------:R-:W-:Y:S05]  /*13d0*/  @!P3 BRA `(.L_x_14) ;  /* 0x000000000024b947 */ /* 0x000fea0003800000 */
[----:B------:R-:W-:-:S13]  /*13e0*/  LOP3.LUT P3, RZ, R45, R24, RZ, 0xfc, !PT ;  /* 0x000000182dff7212 */ /* 0x000fda000786fcff */
[----:B------:R-:W-:Y:S05]  /*13f0*/  @P3 BRA `(.L_x_14) ;  /* 0x00000000001c3947 */ /* 0x000fea0003800000 */
[----:B0-----:R-:W2:Y:S04]  /*1400*/  LDG.E R2, desc[UR6][R16.64] ;  /* 0x0000000610027981 */ /* 0x001ea8000c1e1900 */
[----:B------:R-:W3:Y:S04]  /*1410*/  LDG.E R0, desc[UR6][R14.64] ;  /* 0x000000060e007981 */ /* 0x000ee8000c1e1900 */
[----:B------:R-:W4:Y:S01]  /*1420*/  LDG.E R3, desc[UR6][R18.64] ;  /* 0x0000000612037981 */ /* 0x000f22000c1e1900 */
[----:B--2---:R-:W-:-:S03]  /*1430*/  FADD R2, -R2, -RZ ;  /* 0x800000ff02027221 */ /* 0x004fc60000000100 */
[----:B---3--:R1:W-:Y:S04]  /*1440*/  STS [R47], R0 ;  /* 0x000000002f007388 */ /* 0x0083e80000000800 */
[----:B------:R1:W-:Y:S04]  /*1450*/  STS [R49], R2 ;  /* 0x0000000231007388 */ /* 0x0003e80000000800 */
[----:B----4-:R1:W-:Y:S02]  /*1460*/  STS [R48], R3 ;  /* 0x0000000330007388 */ /* 0x0103e40000000800 */
.L_x_14:
[----:B------:R-:W-:Y:S05]  /*1470*/  BSYNC.RECONVERGENT B0 ;  /* 0x0000000000007941 */ /* 0x000fea0003800200 */
.L_x_13:
[----:B------:R-:W2:Y:S01]  /*1480*/  LDCU UR4, c[0x0][0x360] ;  /* 0x00006c00ff0477ac */ /* 0x000ea20008000800 */
[----:B01----:R-:W0:Y:S01]  /*1490*/  LDC R0, c[0x0][0x3a0] ;  /* 0x0000e800ff007b82 */ /* 0x003e220000000800 */
[----:B------:R-:W-:Y:S01]  /*14a0*/  FADD R51, R51, UR10 ;  /* 0x0000000a33337e21 */ /* 0x000fe20008000000 */
[----:B------:R-:W-:Y:S04]  /*14b0*/  BSSY.RECONVERGENT B0, `(.L_x_15) ;  /* 0x0000017000007945 */ /* 0x000fe80003800200 */
[----:B------:R-:W-:Y:S01]  /*14c0*/  FSETP.GEU.AND P4, PT, R51, UR11, PT ;  /* 0x0000000b33007c0b */ /* 0x000fe2000bf8e000 */
[----:B--2---:R-:W-:-:S06]  /*14d0*/  UIADD3 UR4, UPT, UPT, UR4, -0x1, URZ ;  /* 0xffffffff04047890 */ /* 0x004fcc000fffe0ff */
[----:B------:R-:W-:-:S04]  /*14e0*/  ISETP.NE.AND P3, PT, R24, UR4, PT ;  /* 0x0000000418007c0c */ /* 0x000fc8000bf65270 */
[----:B0-----:R-:W-:-:S13]  /*14f0*/  ISETP.GT.OR P5, PT, R45, R0, P3 ;  /* 0x000000002d00720c */ /* 0x001fda0001fa4670 */
[----:B------:R-:W-:Y:S05]  /*1500*/  @P5 BRA `(.L_x_16) ;  /* 0x00000000001c5947 */ /* 0x000fea0003800000 */
[----:B------:R-:W2:Y:S04]  /*1510*/  LDG.E R2, desc[UR6][R4.64+0x4] ;  /* 0x0000040604027981 */ /* 0x000ea8000c1e1900 */
[----:B------:R-:W3:Y:S04]  /*1520*/  LDG.E R24, desc[UR6][R6.64+0x4] ;  /* 0x0000040606187981 */ /* 0x000ee8000c1e1900 */
[----:B------:R-:W4:Y:S04]  /*1530*/  LDG.E R3, desc[UR6][R8.64+0x4] ;  /* 0x0000040608037981 */ /* 0x000f28000c1e1900 */
[----:B--2---:R0:W-:Y:S04]  /*1540*/  STS [R47+0x8], R2 ;  /* 0x000008022f007388 */ /* 0x0041e80000000800 */
[----:B---3--:R0:W-:Y:S04]  /*1550*/  STS [R49+0x8], R24 ;  /* 0x0000081831007388 */ /* 0x0081e80000000800 */
[----:B----4-:R0:W-:Y:S01]  /*1560*/  STS [R48+0x8], R3 ;  /* 0x0000080330007388 */ /* 0x0101e20000000800 */
[----:B------:R-:W-:Y:S05]  /*1570*/  BRA `(.L_x_17) ;  /* 0x0000000000287947 */ /* 0x000fea0003800000 */
.L_x_16:
[----:B------:R-:W-:-:S05]  /*1580*/  VIADD R2, R0, 0x1 ;  /* 0x0000000100027836 */ /* 0x000fca0000000000 */
[----:B------:R-:W-:-:S13]  /*1590*/  ISETP.NE.OR P3, PT, R45, R2, P3 ;  /* 0x000000022d00720c */ /* 0x000fda0001f65670 */
[----:B------:R-:W-:Y:S05]  /*15a0*/  @P3 BRA `(.L_x_17) ;  /* 0x00000000001c3947 */ /* 0x000fea0003800000 */
[----:B------:R-:W2:Y:S04]  /*15b0*/  LDG.E R3, desc[UR6][R16.64] ;  /* 0x0000000610037981 */ /* 0x000ea8000c1e1900 */
[----:B------:R-:W3:Y:S04]  /*15c0*/  LDG.E R2, desc[UR6][R14.64] ;  /* 0x000000060e027981 */ /* 0x000ee8000c1e1900 */
[----:B------:R-:W4:Y:S01]  /*15d0*/  LDG.E R25, desc[UR6][R18.64] ;  /* 0x0000000612197981 */ /* 0x000f22000c1e1900 */
[----:B--2---:R-:W-:-:S03]  /*15e0*/  FADD R24, -R3, -RZ ;  /* 0x800000ff03187221 */ /* 0x004fc60000000100 */
[----:B---3--:R1:W-:Y:S04]  /*15f0*/  STS [R47+0x8], R2 ;  /* 0x000008022f007388 */ /* 0x0083e80000000800 */
[----:B------:R1:W-:Y:S04]  /*1600*/  STS [R49+0x8], R24 ;  /* 0x0000081831007388 */ /* 0x0003e80000000800 */
[----:B----4-:R1:W-:Y:S02]  /*1610*/  STS [R48+0x8], R25 ;  /* 0x0000081930007388 */ /* 0x0103e40000000800 */
.L_x_17:
[----:B------:R-:W-:Y:S05]  /*1620*/  BSYNC.RECONVERGENT B0 ;  /* 0x0000000000007941 */ /* 0x000fea0003800200 */
.L_x_15:
[----:B------:R-:W2:Y:S01]  /*1630*/  S2R R55, SR_TID.Y ;  /* 0x0000000000377919 */ /* 0x000ea20000002200 */
[----:B------:R-:W-:Y:S01]  /*1640*/  ISETP.NE.AND P3, PT, R44, RZ, PT ;  /* 0x000000ff2c00720c */ /* 0x000fe20003f65270 */
[----:B------:R-:W-:Y:S03]  /*1650*/  BSSY.RECONVERGENT B0, `(.L_x_18) ;  /* 0x0000018000007945 */ /* 0x000fe60003800200 */
[----:B--2---:R-:W-:-:S13]  /*1660*/  ISETP.NE.OR P3, PT, R55, RZ, !P3 ;  /* 0x000000ff3700720c */ /* 0x004fda0005f65670 */
[----:B------:R-:W-:Y:S05]  /*1670*/  @P3 BRA `(.L_x_19) ;  /* 0x0000000000303947 */ /* 0x000fea0003800000 */
[----:B------:R-:W-:-:S05]  /*1680*/  IADD3 R27, PT, PT, R0, 0x2, RZ ;  /* 0x00000002001b7810 */ /* 0x000fca0007ffe0ff */
[----:B------:R-:W-:-:S04]  /*1690*/  IMAD R27, R44, R27, -R27 ;  /* 0x0000001b2c1b7224 */ /* 0x000fc800078e0a1b */
[----:B01----:R-:W-:-:S04]  /*16a0*/  IMAD.WIDE R2, R27, 0x4, R12 ;  /* 0x000000041b027825 */ /* 0x003fc800078e020c */
[C---:B------:R-:W-:Y:S02]  /*16b0*/  IMAD.WIDE R24, R27.reuse, 0x4, R10 ;  /* 0x000000041b187825 */ /* 0x040fe400078e020a */
[----:B------:R-:W2:Y:S02]  /*16c0*/  LDG.E R3, desc[UR6][R2.64] ;  /* 0x0000000602037981 */ /* 0x000ea4000c1e1900 */
[----:B------:R-:W-:Y:S02]  /*16d0*/  IMAD.WIDE R26, R27, 0x4, R20 ;  /* 0x000000041b1a7825 */ /* 0x000fe400078e0214 */
[----:B------:R-:W3:Y:S04]  /*16e0*/  LDG.E R24, desc[UR6][R24.64] ;  /* 0x0000000618187981 */ /* 0x000ee8000c1e1900 */
[----:B------:R-:W4:Y:S04]  /*16f0*/  LDG.E R27, desc[UR6][R26.64] ;  /* 0x000000061a1b7981 */ /* 0x000f28000c1e1900 */
[----:B--2---:R0:W-:Y:S04]  /*1700*/  STS [R42+0x4], R3 ;  /* 0x000004032a007388 */ /* 0x0041e80000000800 */
[----:B---3--:R0:W-:Y:S04]  /*1710*/  STS [R41+0x4], R24 ;  /* 0x0000041829007388 */ /* 0x0081e80000000800 */
[----:B----4-:R0:W-:Y:S01]  /*1720*/  STS [R40+0x4], R27 ;  /* 0x0000041b28007388 */ /* 0x0101e20000000800 */
[----:B------:R-:W-:Y:S05]  /*1730*/  BRA `(.L_x_20) ;  /* 0x0000000000247947 */ /* 0x000fea0003800000 */
.L_x_19:
[----:B------:R-:W-:-:S13]  /*1740*/  LOP3.LUT P3, RZ, R44, R55, RZ, 0xfc, !PT ;  /* 0x000000372cff7212 */ /* 0x000fda000786fcff */
[----:B------:R-:W-:Y:S05]  /*1750*/  @P3 BRA `(.L_x_20) ;  /* 0x00000000001c3947 */ /* 0x000fea0003800000 */
[----:B01----:R-:W2:Y:S04]  /*1760*/  LDG.E R24, desc[UR6][R20.64] ;  /* 0x0000000614187981 */ /* 0x003ea8000c1e1900 */
[----:B------:R-:W3:Y:S04]  /*1770*/  LDG.E R3, desc[UR6][R12.64] ;  /* 0x000000060c037981 */ /* 0x000ee8000c1e1900 */
[----:B------:R-:W4:Y:S01]  /*1780*/  LDG.E R2, desc[UR6][R10.64] ;  /* 0x000000060a027981 */ /* 0x000f22000c1e1900 */
[----:B--2---:R-:W-:-:S03]  /*1790*/  FADD R25, -R24, -RZ ;  /* 0x800000ff18197221 */ /* 0x004fc60000000100 */
[----:B---3--:R2:W-:Y:S04]  /*17a0*/  STS [R42+0x4], R3 ;  /* 0x000004032a007388 */ /* 0x0085e80000000800 */
[----:B----4-:R2:W-:Y:S04]  /*17b0*/  STS [R41+0x4], R2 ;  /* 0x0000040229007388 */ /* 0x0105e80000000800 */
[----:B------:R2:W-:Y:S02]  /*17c0*/  STS [R40+0x4], R25 ;  /* 0x0000041928007388 */ /* 0x0005e40000000800 */
.L_x_20:
[----:B------:R-:W-:Y:S05]  /*17d0*/  BSYNC.RECONVERGENT B0 ;  /* 0x0000000000007941 */ /* 0x000fea0003800200 */
.L_x_18:
[----:B------:R-:W3:Y:S01]  /*17e0*/  LDCU UR4, c[0x0][0x364] ;  /* 0x00006c80ff0477ac */ /* 0x000ee20008000800 */
[----:B------:R-:W-:Y:S01]  /*17f0*/  IADD3 R53, PT, PT, R50, R53, RZ ;  /* 0x0000003532357210 */ /* 0x000fe20007ffe0ff */
[----:B------:R-:W-:Y:S03]  /*1800*/  BSSY.RECONVERGENT B0, `(.L_x_21) ;  /* 0x000001e000007945 */ /* 0x000fe60003800200 */
[C---:B0-----:R-:W-:Y:S01]  /*1810*/  LEA R27, R53.reuse, R41, 0x2 ;  /* 0x00000029351b7211 */ /* 0x041fe200078e10ff */
[C---:B------:R-:W-:Y:S01]  /*1820*/  IMAD R26, R53.reuse, 0x4, R40 ;  /* 0x00000004351a7824 */ /* 0x040fe200078e0228 */
[----:B------:R-:W-:Y:S01]  /*1830*/  LEA R52, R53, R42, 0x2 ;  /* 0x0000002a35347211 */ /* 0x000fe200078e10ff */
[----:B---3--:R-:W-:-:S06]  /*1840*/  UIADD3 UR4, UPT, UPT, UR4, -0x1, URZ ;  /* 0xffffffff04047890 */ /* 0x008fcc000fffe0ff */
[----:B------:R-:W-:-:S04]  /*1850*/  ISETP.NE.AND P3, PT, R55, UR4, PT ;  /* 0x0000000437007c0c */ /* 0x000fc8000bf65270 */
[----:B------:R-:W-:-:S13]  /*1860*/  ISETP.GT.OR P5, PT, R44, UR9, P3 ;  /* 0x000000092c007c0c */ /* 0x000fda0009fa4670 */
[----:B------:R-:W-:Y:S05]  /*1870*/  @P5 BRA `(.L_x_22) ;  /* 0x0000000000305947 */ /* 0x000fea0003800000 */
[----:B-12---:R-:W-:-:S04]  /*1880*/  VIADD R25, R0, 0x2 ;  /* 0x0000000200197836 */ /* 0x006fc80000000000 */
[----:B------:R-:W-:-:S05]  /*1890*/  IMAD R0, R44, R25, -R25 ;  /* 0x000000192c007224 */ /* 0x000fca00078e0a19 */
[----:B------:R-:W-:Y:S02]  /*18a0*/  LEA R25, R25, R0, 0x1 ;  /* 0x0000000019197211 */ /* 0x000fe400078e08ff */
[----:B------:R-:W2:Y:S03]  /*18b0*/  LDG.E R0, desc[UR6][R22.64] ;  /* 0x0000000616007981 */ /* 0x000ea6000c1e1900 */
[----:B------:R-:W-:-:S04]  /*18c0*/  IMAD.WIDE R2, R25, 0x4, R12 ;  /* 0x0000000419027825 */ /* 0x000fc800078e020c */
[----:B------:R-:W-:Y:S02]  /*18d0*/  IMAD.WIDE R24, R25, 0x4, R20 ;  /* 0x0000000419187825 */ /* 0x000fe400078e0214 */
[----:B------:R-:W3:Y:S04]  /*18e0*/  LDG.E R3, desc[UR6][R2.64] ;  /* 0x0000000602037981 */ /* 0x000ee8000c1e1900 */
[----:B------:R-:W4:Y:S04]  /*18f0*/  LDG.E R25, desc[UR6][R24.64] ;  /* 0x0000000618197981 */ /* 0x000f28000c1e1900 */
[----:B---3--:R3:W-:Y:S04]  /*1900*/  STS [R52+0x4], R3 ;  /* 0x0000040334007388 */ /* 0x0087e80000000800 */
[----:B--2---:R3:W-:Y:S04]  /*1910*/  STS [R27+0x4], R0 ;  /* 0x000004001b007388 */ /* 0x0047e80000000800 */
[----:B----4-:R3:W-:Y:S01]  /*1920*/  STS [R26+0x4], R25 ;  /* 0x000004191a007388 */ /* 0x0107e20000000800 */
[----:B------:R-:W-:Y:S05]  /*1930*/  BRA `(.L_x_23) ;  /* 0x0000000000287947 */ /* 0x000fea0003800000 */
.L_x_22:
[----:B------:R-:W-:-:S06]  /*1940*/  UIADD3 UR4, UPT, UPT, UR9, 0x1, URZ ;  /* 0x0000000109047890 */ /* 0x000fcc000fffe0ff */
[----:B------:R-:W-:-:S13]  /*1950*/  ISETP.NE.OR P3, PT, R44, UR4, P3 ;  /* 0x000000042c007c0c */ /* 0x000fda0009f65670 */
[----:B------:R-:W-:Y:S05]  /*1960*/  @P3 BRA `(.L_x_23) ;  /* 0x00000000001c3947 */ /* 0x000fea0003800000 */
[----:B--2---:R-:W2:Y:S04]  /*1970*/  LDG.E R3, desc[UR6][R18.64] ;  /* 0x0000000612037981 */ /* 0x004ea8000c1e1900 */
[----:B-1----:R-:W3:Y:S04]  /*1980*/  LDG.E R25, desc[UR6][R14.64] ;  /* 0x000000060e197981 */ /* 0x002ee8000c1e1900 */
[----:B------:R-:W4:Y:S01]  /*1990*/  LDG.E R0, desc[UR6][R16.64] ;  /* 0x0000000610007981 */ /* 0x000f22000c1e1900 */
[----:B--2---:R-:W-:-:S03]  /*19a0*/  FADD R3, -R3, -RZ ;  /* 0x800000ff03037221 */ /* 0x004fc60000000100 */
[----:B---3--:R0:W-:Y:S04]  /*19b0*/  STS [R52+0x4], R25 ;  /* 0x0000041934007388 */ /* 0x0081e80000000800 */
[----:B----4-:R0:W-:Y:S04]  /*19c0*/  STS [R27+0x4], R0 ;  /* 0x000004001b007388 */ /* 0x0101e80000000800 */
[----:B------:R0:W-:Y:S02]  /*19d0*/  STS [R26+0x4], R3 ;  /* 0x000004031a007388 */ /* 0x0001e40000000800 */
.L_x_23:
[----:B------:R-:W-:Y:S05]  /*19e0*/  BSYNC.RECONVERGENT B0 ;  /* 0x0000000000007941 */ /* 0x000fea0003800200 */
.L_x_21:
[----:B------:R-:W-:Y:S06]  /*19f0*/  BAR.SYNC.DEFER_BLOCKING 0x0 ;  /* 0x0000000000007b1d */ /* 0x000fec0000010000 */
[----:B------:R-:W-:Y:S04]  /*1a00*/  BSSY.RECONVERGENT B0, `(.L_x_24) ;  /* 0x0000021000007945 */ /* 0x000fe80003800200 */
[----:B------:R-:W-:Y:S05]  /*1a10*/  @!P0 BRA `(.L_x_25) ;  /* 0x00000000007c8947 */ /* 0x000fea0003800000 */
[----:B0--3--:R-:W0:Y:S01]  /*1a20*/  LDS R0, [R47+0x4] ;  /* 0x000004002f007984 */ /* 0x009e220000000800 */
[----:B------:R-:W-:Y:S03]  /*1a30*/  BSSY.RECONVERGENT B1, `(.L_x_26) ;  /* 0x000000f000017945 */ /* 0x000fe60003800200 */
[----:B-12---:R1:W2:Y:S04]  /*1a40*/  LDS R25, [R49+0x4] ;  /* 0x0000040031197984 */ /* 0x0062a80000000800 */
[----:B------:R1:W3:Y:S01]  /*1a50*/  LDS R24, [R48+0x4] ;  /* 0x0000040030187984 */ /* 0x0002e20000000800 */
[----:B0-----:R-:W-:-:S04]  /*1a60*/  IADD3 R2, PT, PT, R0, 0x1800000, RZ ;  /* 0x0180000000027810 */ /* 0x001fc80007ffe0ff */
[----:B------:R-:W-:-:S04]  /*1a70*/  LOP3.LUT R2, R2, 0x7f800000, RZ, 0xc0, !PT ;  /* 0x7f80000002027812 */ /* 0x000fc800078ec0ff */
[----:B------:R-:W-:-:S13]  /*1a80*/  ISETP.GT.U32.AND P3, PT, R2, 0x1ffffff, PT ;  /* 0x01ffffff0200780c */ /* 0x000fda0003f64070 */
[----:B-123--:R-:W-:Y:S05]  /*1a90*/  @P3 BRA `(.L_x_27) ;  /* 0x0000000000103947 */ /* 0x00efea0003800000 */
[----:B------:R-:W-:-:S07]  /*1aa0*/  MOV R53, 0x1ac0 ;  /* 0x00001ac000357802 */ /* 0x000fce0000000f00 */
[----:B------:R-:W-:Y:S05]  /*1ab0*/  CALL.REL.NOINC `($__internal_0_$__cuda_sm20_rcp_rn_f32_slowpath) ;  /* 0x0000000800507944 */ /* 0x000fea0003c00000 */
[----:B------:R-:W-:Y:S01]  /*1ac0*/  IMAD.MOV.U32 R2, RZ, RZ, R54 ;  /* 0x000000ffff027224 */ /* 0x000fe200078e0036 */
[----:B------:R-:W-:Y:S06]  /*1ad0*/  BRA `(.L_x_28) ;  /* 0x0000000000107947 */ /* 0x000fec0003800000 */
.L_x_27:
[----:B------:R-:W0:Y:S02]  /*1ae0*/  MUFU.RCP R3, R0 ;  /* 0x0000000000037308 */ /* 0x000e240000001000 */
[----:B0-----:R-:W-:-:S04]  /*1af0*/  FFMA R2, R0, R3, -1 ;  /* 0xbf80000000027423 */ /* 0x001fc80000000003 */
[----:B------:R-:W-:-:S04]  /*1b00*/  FADD.FTZ R2, -R2, -RZ ;  /* 0x800000ff02027221 */ /* 0x000fc80000010100 */
[----:B------:R-:W-:-:S07]  /*1b10*/  FFMA R2, R3, R2, R3 ;  /* 0x0000000203027223 */ /* 0x000fce0000000003 */
.L_x_28:
[----:B------:R-:W-:Y:S05]  /*1b20*/  BSYNC.RECONVERGENT B1 ;  /* 0x0000000000017941 */ /* 0x000fea0003800200 */
.L_x_26:
[----:B------:R-:W-:Y:S01]  /*1b30*/  FMUL R0, R0, R0 ;  /* 0x0000000000007220 */ /* 0x000fe20000400000 */
[C---:B------:R-:W-:Y:S01]  /*1b40*/  FMUL R3, R25.reuse, R25 ;  /* 0x0000001919037220 */ /* 0x040fe20000400000 */
[-C--:B------:R-:W-:Y:S01]  /*1b50*/  FMUL R55, R25, R24.reuse ;  /* 0x0000001819377220 */ /* 0x080fe20000400000 */
[----:B------:R-:W-:Y:S01]  /*1b60*/  FMUL R53, R24, R24 ;  /* 0x0000001818357220 */ /* 0x000fe20000400000 */
[----:B------:R-:W-:Y:S01]  /*1b70*/  FMUL R0, R0, 4.9050002098083496094 ;  /* 0x409cf5c300007820 */ /* 0x000fe20000400000 */
[----:B------:R4:W-:Y:S01]  /*1b80*/  STS [R36+0x4], R25 ;  /* 0x0000041924007388 */ /* 0x0009e20000000800 */
[-C--:B------:R-:W-:Y:S02]  /*1b90*/  FMUL R55, R55, R2.reuse ;  /* 0x0000000237377220 */ /* 0x080fe40000400000 */
[-CC-:B------:R-:W-:Y:S01]  /*1ba0*/  FFMA R3, R3, R2.reuse, R0.reuse ;  /* 0x0000000203037223 */ /* 0x180fe20000000000 */
[----:B------:R-:W-:Y:S01]  /*1bb0*/  FFMA R0, R53, R2, R0 ;  /* 0x0000000235007223 */ /* 0x000fe20000000000 */
[----:B------:R4:W-:Y:S04]  /*1bc0*/  STS [R35+0x4], R24 ;  /* 0x0000041823007388 */ /* 0x0009e80000000800 */
[----:B------:R4:W-:Y:S04]  /*1bd0*/  STS [R34+0x4], R3 ;  /* 0x0000040322007388 */ /* 0x0009e80000000800 */
[----:B------:R4:W-:Y:S04]  /*1be0*/  STS [R30+0x4], R55 ;  /* 0x000004371e007388 */ /* 0x0009e80000000800 */
[----:B------:R4:W-:Y:S04]  /*1bf0*/  STS [R32+0x4], R55 ;  /* 0x0000043720007388 */ /* 0x0009e80000000800 */
[----:B------:R4:W-:Y:S02]  /*1c00*/  STS [R29+0x4], R0 ;  /* 0x000004001d007388 */ /* 0x0009e40000000800 */
.L_x_25:
[----:B------:R-:W-:Y:S05]  /*1c10*/  BSYNC.RECONVERGENT B0 ;  /* 0x0000000000007941 */ /* 0x000fea0003800200 */
.L_x_24:
[----:B------:R-:W-:Y:S06]  /*1c20*/  BAR.SYNC.DEFER_BLOCKING 0x0 ;  /* 0x0000000000007b1d */ /* 0x000fec0000010000 */
[----:B------:R-:W-:Y:S04]  /*1c30*/  BSSY.RECONVERGENT B0, `(.L_x_29) ;  /* 0x0000041000007945 */ /* 0x000fe80003800200 */
[----:B------:R-:W-:Y:S05]  /*1c40*/  @!P0 BRA `(.L_x_30) ;  /* 0x0000000000fc8947 */ /* 0x000fea0003800000 */
[----:B01234-:R-:W-:Y:S01]  /*1c50*/  IMAD R25, R43, R50, R50 ;  /* 0x000000322b197224 */ /* 0x01ffe200078e0232 */
[----:B------:R-:W-:Y:S01]  /*1c60*/  LDS R0, [R47] ;  /* 0x000000002f007984 */ /* 0x000fe20000000800 */
[C---:B------:R-:W-:Y:S01]  /*1c70*/  LEA R55, R46.reuse, R35, 0x2 ;  /* 0x000000232e377211 */ /* 0x040fe200078e10ff */
[----:B------:R-:W-:Y:S02]  /*1c80*/  IMAD R59, R46, 0x4, R29 ;  /* 0x000000042e3b7824 */ /* 0x000fe400078e021d */
[----:B------:R-:W-:Y:S01]  /*1c90*/  IMAD R25, R50, -0x2, R25 ;  /* 0xfffffffe32197824 */ /* 0x000fe200078e0219 */
[----:B------:R-:W0:Y:S04]  /*1ca0*/  LDS R3, [R47+0x8] ;  /* 0x000008002f037984 */ /* 0x000e280000000800 */
[----:B------:R-:W-:Y:S01]  /*1cb0*/  LEA R2, R25, R42, 0x2 ;  /* 0x0000002a19027211 */ /* 0x000fe200078e10ff */
[----:B------:R-:W-:Y:S04]  /*1cc0*/  LDS R52, [R52+0x4] ;  /* 0x0000040034347984 */ /* 0x000fe80000000800 */
[----:B------:R-:W-:Y:S04]  /*1cd0*/  LDS R50, [R33+0x4] ;  /* 0x0000040021327984 */ /* 0x000fe80000000800 */
[----:B------:R-:W1:Y:S04]  /*1ce0*/  LDS R2, [R2+0x4] ;  /* 0x0000040002027984 */ /* 0x000e680000000800 */
[----:B------:R-:W2:Y:S04]  /*1cf0*/  LDS R55, [R55+0xc] ;  /* 0x00000c0037377984 */ /* 0x000ea80000000800 */
[----:B------:R-:W-:Y:S04]  /*1d00*/  LDS R53, [R36] ;  /* 0x0000000024357984 */ /* 0x000fe80000000800 */
[----:B------:R-:W3:Y:S04]  /*1d10*/  LDS R24, [R36+0x8] ;  /* 0x0000080024187984 */ /* 0x000ee80000000800 */
[----:B------:R-:W-:Y:S04]  /*1d20*/  LDS R27, [R27+0x4] ;  /* 0x000004001b1b7984 */ /* 0x000fe80000000800 */
[----:B------:R-:W-:Y:S04]  /*1d30*/  LDS R26, [R26+0x4] ;  /* 0x000004001a1a7984 */ /* 0x000fe80000000800 */
[----:B------:R-:W-:Y:S01]  /*1d40*/  LDS R56, [R31+0x4] ;  /* 0x000004001f387984 */ /* 0x000fe20000000800 */
[----:B0-----:R-:W-:-:S03]  /*1d50*/  FADD R3, R0, R3 ;  /* 0x0000000300037221 */ /* 0x001fc60000000000 */
[----:B------:R-:W-:Y:S04]  /*1d60*/  LDS R54, [R28+0x4] ;  /* 0x000004001c367984 */ /* 0x000fe80000000800 */
[----:B------:R-:W-:Y:S04]  /*1d70*/  LDS R0, [R49] ;  /* 0x0000000031007984 */ /* 0x000fe80000000800 */
[----:B------:R-:W-:Y:S01]  /*1d80*/  LDS R58, [R34] ;  /* 0x00000000223a7984 */ /* 0x000fe20000000800 */
[----:B-1----:R-:W-:-:S03]  /*1d90*/  FADD R3, R2, R3 ;  /* 0x0000000302037221 */ /* 0x002fc60000000000 */
[----:B------:R-:W0:Y:S01]  /*1da0*/  LDS R57, [R34+0x8] ;  /* 0x0000080022397984 */ /* 0x000e220000000800 */
[----:B------:R-:W-:Y:S01]  /*1db0*/  FADD R3, R52, R3 ;  /* 0x0000000334037221 */ /* 0x000fe20000000000 */
[----:B--2---:R-:W-:Y:S02]  /*1dc0*/  FADD R50, -R50, R55 ;  /* 0x0000003732327221 */ /* 0x004fe40000000100 */
[----:B------:R-:W-:Y:S01]  /*1dd0*/  LDS R2, [R48] ;  /* 0x0000000030027984 */ /* 0x000fe20000000800 */
[----:B------:R-:W-:Y:S01]  /*1de0*/  LEA R55, R46, R32, 0x2 ;  /* 0x000000202e377211 */ /* 0x000fe200078e10ff */
[----:B------:R-:W-:-:S04]  /*1df0*/  FMUL R3, R3, 0.25 ;  /* 0x3e80000003037820 */ /* 0x000fc80000400000 */
[----:B------:R-:W-:Y:S01]  /*1e00*/  FFMA R52, R50, -UR13, R3 ;  /* 0x8000000d32347c23 */ /* 0x000fe20008000003 */
[----:B---3--:R-:W-:Y:S01]  /*1e10*/  FADD R53, -R53, R24 ;  /* 0x0000001835357221 */ /* 0x008fe20000000100 */
[C---:B------:R-:W-:Y:S01]  /*1e20*/  IMAD R50, R25.reuse, 0x4, R41 ;  /* 0x0000000419327824 */ /* 0x040fe200078e0229 */
[----:B------:R-:W-:Y:S01]  /*1e30*/  LEA R24, R25, R40, 0x2 ;  /* 0x0000002819187211 */ /* 0x000fe200078e10ff */
[----:B------:R-:W1:Y:S01]  /*1e40*/  LDS R3, [R49+0x8] ;  /* 0x0000080031037984 */ /* 0x000e620000000800 */
[----:B------:R-:W-:-:S03]  /*1e50*/  FFMA R52, R53, -UR12, R52 ;  /* 0x8000000c35347c23 */ /* 0x000fc60008000034 */
[----:B------:R-:W2:Y:S04]  /*1e60*/  LDS R25, [R48+0x8] ;  /* 0x0000080030197984 */ /* 0x000ea80000000800 */
[----:B------:R-:W3:Y:S04]  /*1e70*/  LDS R50, [R50+0x4] ;  /* 0x0000040032327984 */ /* 0x000ee80000000800 */
[----:B------:R-:W4:Y:S04]  /*1e80*/  LDS R24, [R24+0x4] ;  /* 0x0000040018187984 */ /* 0x000f280000000800 */
[----:B------:R-:W5:Y:S04]  /*1e90*/  LDS R55, [R55+0xc] ;  /* 0x00000c0037377984 */ /* 0x000f680000000800 */
[----:B------:R-:W5:Y:S04]  /*1ea0*/  LDS R49, [R59+0xc] ;  /* 0x00000c003b317984 */ /* 0x000f680000000800 */
[----:B------:R-:W-:Y:S01]  /*1eb0*/  LDS R53, [R30] ;  /* 0x000000001e357984 */ /* 0x000fe20000000800 */
[----:B0-----:R-:W-:-:S03]  /*1ec0*/  FADD R57, -R58, R57 ;  /* 0x000000393a397221 */ /* 0x001fc60000000100 */
[----:B------:R-:W0:Y:S04]  /*1ed0*/  LDS R48, [R30+0x8] ;  /* 0x000008001e307984 */ /* 0x000e280000000800 */
[----:B------:R0:W-:Y:S01]  /*1ee0*/  STS [R47+0x4], R52 ;  /* 0x000004342f007388 */ /* 0x0001e20000000800 */
[----:B-1----:R-:W-:Y:S01]  /*1ef0*/  FADD R3, R0, R3 ;  /* 0x0000000300037221 */ /* 0x002fe20000000000 */
[----:B--2---:R-:W-:-:S03]  /*1f00*/  FADD R25, R2, R25 ;  /* 0x0000001902197221 */ /* 0x004fc60000000000 */
[----:B---3--:R-:W-:Y:S01]  /*1f10*/  FADD R50, R50, R3 ;  /* 0x0000000332327221 */ /* 0x008fe20000000000 */
[----:B----4-:R-:W-:-:S03]  /*1f20*/  FADD R25, R24, R25 ;  /* 0x0000001918197221 */ /* 0x010fc60000000000 */
[----:B------:R-:W-:Y:S01]  /*1f30*/  FADD R27, R27, R50 ;  /* 0x000000321b1b7221 */ /* 0x000fe20000000000 */
[----:B------:R-:W-:Y:S01]  /*1f40*/  IADD3 R24, PT, PT, R46, 0x2, RZ ;  /* 0x000000022e187810 */ /* 0x000fe20007ffe0ff */
[----:B------:R-:W-:Y:S01]  /*1f50*/  FADD R25, R26, R25 ;  /* 0x000000191a197221 */ /* 0x000fe20000000000 */
[----:B-----5:R-:W-:Y:S01]  /*1f60*/  FADD R55, -R56, R55 ;  /* 0x0000003738377221 */ /* 0x020fe20000000100 */
[----:B------:R-:W-:Y:S02]  /*1f70*/  FMUL R0, R27, 0.25 ;  /* 0x3e8000001b007820 */ /* 0x000fe40000400000 */
[----:B------:R-:W-:Y:S02]  /*1f80*/  IMAD R24, R43, R24, RZ ;  /* 0x000000182b187224 */ /* 0x000fe400078e02ff */
[----:B------:R-:W-:Y:S01]  /*1f90*/  FADD R49, -R54, R49 ;  /* 0x0000003136317221 */ /* 0x000fe20000000100 */
[----:B------:R-:W-:Y:S01]  /*1fa0*/  FMUL R2, R25, 0.25 ;  /* 0x3e80000019027820 */ /* 0x000fe20000400000 */
[----:B------:R-:W-:Y:S01]  /*1fb0*/  FFMA R0, R55, -UR13, R0 ;  /* 0x8000000d37007c23 */ /* 0x000fe20008000000 */
[C---:B------:R-:W-:Y:S01]  /*1fc0*/  IMAD R3, R24.reuse, 0x4, R40 ;  /* 0x0000000418037824 */ /* 0x040fe200078e0228 */
[----:B------:R-:W-:Y:S01]  /*1fd0*/  LEA R25, R24, R41, 0x2 ;  /* 0x0000002918197211 */ /* 0x000fe200078e10ff */
[----:B------:R-:W-:Y:S01]  /*1fe0*/  FFMA R49, R49, -UR13, R2 ;  /* 0x8000000d31317c23 */ /* 0x000fe20008000002 */
[----:B------:R-:W-:Y:S01]  /*1ff0*/  FFMA R0, R57, -UR12, R0 ;  /* 0x8000000c39007c23 */ /* 0x000fe20008000000 */
[----:B0-----:R-:W-:-:S04]  /*2000*/  FADD R48, -R53, R48 ;  /* 0x0000003035307221 */ /* 0x001fc80000000100 */
[----:B------:R0:W-:Y:S01]  /*2010*/  STS [R25+0x4], R0 ;  /* 0x0000040019007388 */ /* 0x0001e20000000800 */
[----:B------:R-:W-:-:S05]  /*2020*/  FFMA R48, R48, -UR12, R49 ;  /* 0x8000000c30307c23 */ /* 0x000fca0008000031 */
[----:B------:R0:W-:Y:S02]  /*2030*/  STS [R3+0x4], R48 ;  /* 0x0000043003007388 */ /* 0x0001e40000000800 */
.L_x_30:
[----:B------:R-:W-:Y:S05]  /*2040*/  BSYNC.RECONVERGENT B0 ;  /* 0x0000000000007941 */ /* 0x000fea0003800200 */
.L_x_29:
[----:B0--3--:R-:W-:Y:S01]  /*2050*/  IADD3 R26, PT, PT, R46, 0x2, RZ ;  /* 0x000000022e1a7810 */ /* 0x009fe20007ffe0ff */
[----:B------:R-:W-:Y:S04]  /*2060*/  BAR.SYNC.DEFER_BLOCKING 0x0 ;  /* 0x0000000000007b1d */ /* 0x000fe80000010000 */
[----:B--2-4-:R-:W-:Y:S02]  /*2070*/  IMAD R3, R43, R26, RZ ;  /* 0x0000001a2b037224 */ /* 0x014fe400078e02ff */
[----:B------:R-:W-:Y:S02]  /*2080*/  BSSY.RECONVERGENT B0, `(.L_x_31) ;  /* 0x0000010000007945 */ /* 0x000fe40003800200 */
[C---:B-1----:R-:W-:Y:S01]  /*2090*/  IMAD R47, R3.reuse, 0x4, R41 ;  /* 0x00000004032f7824 */ /* 0x042fe200078e0229 */
[----:B------:R-:W-:-:S02]  /*20a0*/  LEA R27, R3, R40, 0x2 ;  /* 0x00000028031b7211 */ /* 0x000fc400078e10ff */
[----:B------:R-:W-:Y:S01]  /*20b0*/  LEA R49, R3, R42, 0x2 ;  /* 0x0000002a03317211 */ /* 0x000fe200078e10ff */
[----:B------:R-:W-:Y:S06]  /*20c0*/  @!P2 BRA `(.L_x_32) ;  /* 0x00000000002ca947 */ /* 0x000fec0003800000 */
[----:B------:R-:W0:Y:S02]  /*20d0*/  LDC R24, c[0x0][0x360] ;  /* 0x0000d800ff187b82 */ /* 0x000e240000000800 */
[C---:B0-----:R-:W-:Y:S01]  /*20e0*/  LEA R0, R24.reuse, R39, 0x2 ;  /* 0x0000002718007211 */ /* 0x041fe200078e10ff */
[C---:B------:R-:W-:Y:S01]  /*20f0*/  IMAD R2, R24.reuse, 0x4, R38 ;  /* 0x0000000418027824 */ /* 0x040fe200078e0226 */
[----:B------:R-:W-:-:S04]  /*2100*/  LEA R3, R24, R37, 0x2 ;  /* 0x0000002518037211 */ /* 0x000fc800078e10ff */
[----:B------:R-:W0:Y:S04]  /*2110*/  LDS R0, [R0] ;  /* 0x0000000000007984 */ /* 0x000e280000000800 */
[----:B0-----:R-:W-:Y:S04]  /*2120*/  STS [R49+0x4], R0 ;  /* 0x0000040031007388 */ /* 0x001fe80000000800 */
[----:B------:R-:W0:Y:S02]  /*2130*/  LDS R2, [R2] ;  /* 0x0000000002027984 */ /* 0x000e240000000800 */
[----:B0-----:R-:W-:-:S05]  /*2140*/  FADD R25, -R2, -RZ ;  /* 0x800000ff02197221 */ /* 0x001fca0000000100 */
[----:B------:R-:W-:Y:S04]  /*2150*/  STS [R47+0x4], R25 ;  /* 0x000004192f007388 */ /* 0x000fe80000000800 */
[----:B------:R-:W0:Y:S04]  /*2160*/  LDS R3, [R3] ;  /* 0x0000000003037984 */ /* 0x000e280000000800 */
[----:B0-----:R0:W-:Y:S02]  /*2170*/  STS [R27+0x4], R3 ;  /* 0x000004031b007388 */ /* 0x0011e40000000800 */
.L_x_32:
[----:B------:R-:W-:Y:S05]  /*2180*/  BSYNC.RECONVERGENT B0 ;  /* 0x0000000000007941 */ /* 0x000fea0003800200 */
.L_x_31:
[----:B------:R-:W-:Y:S04]  /*2190*/  BSSY.RECONVERGENT B0, `(.L_x_33) ;  /* 0x000000e000007945 */ /* 0x000fe80003800200 */
[----:B------:R-:W-:Y:S05]  /*21a0*/  @!P1 BRA `(.L_x_34) ;  /* 0x0000000000309947 */ /* 0x000fea0003800000 */
[----:B------:R-:W0:Y:S02]  /*21b0*/  LDCU UR4, c[0x0][0x364] ;  /* 0x00006c80ff0477ac */ /* 0x000e240008000800 */
[----:B0-----:R-:W-:-:S04]  /*21c0*/  IMAD R3, R26, UR4, RZ ;  /* 0x000000041a037c24 */ /* 0x001fc8000f8e02ff */
[C---:B------:R-:W-:Y:S01]  /*21d0*/  IMAD R2, R3.reuse, 0x4, R41 ;  /* 0x0000000403027824 */ /* 0x040fe200078e0229 */
[C---:B------:R-:W-:Y:S02]  /*21e0*/  LEA R0, R3.reuse, R42, 0x2 ;  /* 0x0000002a03007211 */ /* 0x040fe400078e10ff */
[----:B------:R-:W-:-:S04]  /*21f0*/  LEA R3, R3, R40, 0x2 ;  /* 0x0000002803037211 */ /* 0x000fc800078e10ff */
[----:B------:R-:W0:Y:S04]  /*2200*/  LDS R0, [R0+0x4] ;  /* 0x0000040000007984 */ /* 0x000e280000000800 */
[----:B0-----:R-:W-:Y:S04]  /*2210*/  STS [R49+0x4], R0 ;  /* 0x0000040031007388 */ /* 0x001fe80000000800 */
[----:B------:R-:W0:Y:S04]  /*2220*/  LDS R2, [R2+0x4] ;  /* 0x0000040002027984 */ /* 0x000e280000000800 */
[----:B0-----:R-:W-:Y:S04]  /*2230*/  STS [R47+0x4], R2 ;  /* 0x000004022f007388 */ /* 0x001fe80000000800 */
[----:B------:R-:W0:Y:S02]  /*2240*/  LDS R3, [R3+0x4] ;  /* 0x0000040003037984 */ /* 0x000e240000000800 */
[----:B0-----:R-:W-:-:S05]  /*2250*/  FADD R24, -R3, -RZ ;  /* 0x800000ff03187221 */ /* 0x001fca0000000100 */
[----:B------:R1:W-:Y:S02]  /*2260*/  STS [R27+0x4], R24 ;  /* 0x000004181b007388 */ /* 0x0003e40000000800 */
.L_x_34:
[----:B------:R-:W-:Y:S05]  /*2270*/  BSYNC.RECONVERGENT B0 ;  /* 0x0000000000007941 */ /* 0x000fea0003800200 */
.L_x_33:
[----:B------:R-:W-:Y:S06]  /*2280*/  BAR.SYNC.DEFER_BLOCKING 0x0 ;  /* 0x0000000000007b1d */ /* 0x000fec0000010000 */
[----:B------:R-:W-:Y:S05]  /*2290*/  @!P4 BRA `(.L_x_35) ;  /* 0xfffffff00010c947 */ /* 0x000fea000383ffff */
.L_x_12:
[----:B------:R-:W-:Y:S05]  /*22a0*/  @!P0 EXIT ;  /* 0x000000000000894d */ /* 0x000fea0003800000 */
[----:B------:R-:W-:Y:S01]  /*22b0*/  IADD3 R46, PT, PT, R46, 0x2, RZ ;  /* 0x000000022e2e7810 */ /* 0x000fe20007ffe0ff */
[----:B------:R-:W5:Y:S01]  /*22c0*/  LDCU UR4, c[0x0][0x3a0] ;  /* 0x00007400ff0477ac */ /* 0x000f620008000800 */
[----:B0-----:R-:W0:Y:S03]  /*22d0*/  LDC.64 R2, c[0x0][0x380] ;  /* 0x0000e000ff027b82 */ /* 0x001e260000000a00 */
[----:B------:R-:W-:-:S04]  /*22e0*/  IMAD R43, R43, R46, RZ ;  /* 0x0000002e2b2b7224 */ /* 0x000fc800078e02ff */
[C---:B------:R-:W-:Y:S01]  /*22f0*/  IMAD R9, R43.reuse, 0x4, R42 ;  /* 0x000000042b097824 */ /* 0x040fe200078e022a */
[C---:B------:R-:W-:Y:S01]  /*2300*/  LEA R11, R43.reuse, R41, 0x2 ;  /* 0x000000292b0b7211 */ /* 0x040fe200078e10ff */
[----:B------:R-:W1:Y:S01]  /*2310*/  LDC.64 R4, c[0x0][0x388] ;  /* 0x0000e200ff047b82 */ /* 0x000e620000000a00 */
[----:B----4-:R-:W-:-:S03]  /*2320*/  LEA R13, R43, R40, 0x2 ;  /* 0x000000282b0d7211 */ /* 0x010fc600078e10ff */
[----:B------:R-:W4:Y:S04]  /*2330*/  LDS R9, [R9+0x4] ;  /* 0x0000040009097984 */ /* 0x000f280000000800 */
[----:B------:R-:W2:Y:S01]  /*2340*/  LDS R11, [R11+0x4] ;  /* 0x000004000b0b7984 */ /* 0x000ea20000000800 */
[----:B------:R-:W3:Y:S01]  /*2350*/  LDC.64 R6, c[0x0][0x390] ;  /* 0x0000e400ff067b82 */ /* 0x000ee20000000a00 */
[----:B-----5:R-:W-:Y:S02]  /*2360*/  UIADD3 UR4, UPT, UPT, UR4, 0x2, URZ ;  /* 0x0000000204047890 */ /* 0x020fe4000fffe0ff */
[----:B------:R-:W5:Y:S04]  /*2370*/  LDS R13, [R13+0x4] ;  /* 0x000004000d0d7984 */ /* 0x000f680000000800 */
[----:B------:R-:W-:-:S04]  /*2380*/  IMAD R45, R44, UR4, R45 ;  /* 0x000000042c2d7c24 */ /* 0x000fc8000f8e022d */
[----:B0-----:R-:W-:-:S04]  /*2390*/  IMAD.WIDE.U32 R2, R45, 0x4, R2 ;  /* 0x000000042d027825 */ /* 0x001fc800078e0002 */
[----:B-1----:R-:W-:-:S04]  /*23a0*/  IMAD.WIDE.U32 R4, R45, 0x4, R4 ;  /* 0x000000042d047825 */ /* 0x002fc800078e0004 */
[----:B---3--:R-:W-:Y:S01]  /*23b0*/  IMAD.WIDE.U32 R6, R45, 0x4, R6 ;  /* 0x000000042d067825 */ /* 0x008fe200078e0006 */
[----:B----4-:R-:W-:Y:S04]  /*23c0*/  STG.E desc[UR6][R2.64], R9 ;  /* 0x0000000902007986 */ /* 0x010fe8000c101906 */
[----:B--2---:R-:W-:Y:S04]  /*23d0*/  STG.E desc[UR6][R4.64], R11 ;  /* 0x0000000b04007986 */ /* 0x004fe8000c101906 */
[----:B-----5:R-:W-:Y:S01]  /*23e0*/  STG.E desc[UR6][R6.64], R13 ;  /* 0x0000000d06007986 */ /* 0x020fe2000c101906 */
[----:B------:R-:W-:Y:S05]  /*23f0*/  EXIT ;  /* 0x000000000000794d */ /* 0x000fea0003800000 */
        .weak           $__internal_0_$__cuda_sm20_rcp_rn_f32_slowpath
        .type           $__internal_0_$__cuda_sm20_rcp_rn_f32_slowpath,@function
        .size           $__internal_0_$__cuda_sm20_rcp_rn_f32_slowpath,(.L_x_46 - $__internal_0_$__cuda_sm20_rcp_rn_f32_slowpath)
$__internal_0_$__cuda_sm20_rcp_rn_f32_slowpath:
[----:B------:R-:W-:Y:S01]  /*2400*/  IMAD.SHL.U32 R2, R0, 0x2, RZ ;  /* 0x0000000200027824 */ /* 0x000fe200078e00ff */
[----:B------:R-:W-:Y:S04]  /*2410*/  BSSY.RECONVERGENT B2, `(.L_x_36) ;  /* 0x0000030000027945 */ /* 0x000fe80003800200 */
[----:B------:R-:W-:-:S04]  /*2420*/  SHF.R.U32.HI R2, RZ, 0x18, R2 ;  /* 0x00000018ff027819 */ /* 0x000fc80000011602 */
[----:B------:R-:W-:-:S13]  /*2430*/  ISETP.NE.U32.AND P3, PT, R2, RZ, PT ;  /* 0x000000ff0200720c */ /* 0x000fda0003f65070 */
[----:B------:R-:W-:Y:S05]  /*2440*/  @P3 BRA `(.L_x_37) ;  /* 0x0000000000283947 */ /* 0x000fea0003800000 */
[----:B------:R-:W-:-:S04]  /*2450*/  SHF.L.U32 R2, R0, 0x1, RZ ;  /* 0x0000000100027819 */ /* 0x000fc800000006ff */
[----:B------:R-:W-:-:S13]  /*2460*/  ISETP.NE.AND P3, PT, R2, RZ, PT ;  /* 0x000000ff0200720c */ /* 0x000fda0003f65270 */
[----:B------:R-:W-:Y:S01]  /*2470*/  @P3 FFMA R54, R0, 1.84467440737095516160e+19, RZ ;  /* 0x5f80000000363823 */ /* 0x000fe200000000ff */
[----:B------:R-:W-:Y:S08]  /*2480*/  @!P3 MUFU.RCP R3, R0 ;  /* 0x000000000003b308 */ /* 0x000ff00000001000 */
[----:B------:R-:W0:Y:S02]  /*2490*/  @P3 MUFU.RCP R55, R54 ;  /* 0x0000003600373308 */ /* 0x000e240000001000 */
[----:B0-----:R-:W-:-:S04]  /*24a0*/  @P3 FFMA R2, R54, R55, -1 ;  /* 0xbf80000036023423 */ /* 0x001fc80000000037 */
[----:B------:R-:W-:-:S04]  /*24b0*/  @P3 FADD.FTZ R2, -R2, -RZ ;  /* 0x800000ff02023221 */ /* 0x000fc80000010100 */
[----:B------:R-:W-:-:S04]  /*24c0*/  @P3 FFMA R2, R55, R2, R55 ;  /* 0x0000000237023223 */ /* 0x000fc80000000037 */
[----:B------:R-:W-:Y:S01]  /*24d0*/  @P3 FFMA R3, R2, 1.84467440737095516160e+19, RZ ;  /* 0x5f80000002033823 */ /* 0x000fe200000000ff */
[----:B------:R-:W-:Y:S06]  /*24e0*/  BRA `(.L_x_38) ;  /* 0x0000000000887947 */ /* 0x000fec0003800000 */
.L_x_37:
[----:B------:R-:W-:-:S04]  /*24f0*/  IADD3 R3, PT, PT, R2, -0xfd, RZ ;  /* 0xffffff0302037810 */ /* 0x000fc80007ffe0ff */
[----:B------:R-:W-:-:S13]  /*2500*/  ISETP.GT.U32.AND P3, PT, R3, 0x1, PT ;  /* 0x000000010300780c */ /* 0x000fda0003f64070 */
[----:B------:R-:W-:Y:S05]  /*2510*/  @P3 BRA `(.L_x_39) ;  /* 0x0000000000783947 */ /* 0x000fea0003800000 */
[----:B------:R-:W-:Y:S01]  /*2520*/  LOP3.LUT R54, R0, 0x7fffff, RZ, 0xc0, !PT ;  /* 0x007fffff00367812 */ /* 0x000fe200078ec0ff */
[----:B------:R-:W-:-:S03]  /*2530*/  IMAD.MOV.U32 R58, RZ, RZ, 0x3 ;  /* 0x00000003ff3a7424 */ /* 0x000fc600078e00ff */
[----:B------:R-:W-:-:S04]  /*2540*/  LOP3.LUT R55, R54, 0x3f800000, RZ, 0xfc, !PT ;  /* 0x3f80000036377812 */ /* 0x000fc800078efcff */
[----:B------:R-:W0:Y:S02]  /*2550*/  MUFU.RCP R54, R55 ;  /* 0x0000003700367308 */ /* 0x000e240000001000 */
[----:B0-----:R-:W-:-:S04]  /*2560*/  FFMA R56, R55, R54, -1 ;  /* 0xbf80000037387423 */ /* 0x001fc80000000036 */
[----:B------:R-:W-:-:S04]  /*2570*/  FADD.FTZ R57, -R56, -RZ ;  /* 0x800000ff38397221 */ /* 0x000fc80000010100 */
[CCC-:B------:R-:W-:Y:S01]  /*2580*/  FFMA.RM R56, R54.reuse, R57.reuse, R54.reuse ;  /* 0x0000003936387223 */ /* 0x1c0fe20000004036 */
[----:B------:R-:W-:-:S04]  /*2590*/  FFMA.RP R57, R54, R57, R54 ;  /* 0x0000003936397223 */ /* 0x000fc80000008036 */
[C---:B------:R-:W-:Y:S02]  /*25a0*/  LOP3.LUT R54, R56.reuse, 0x7fffff, RZ, 0xc0, !PT ;  /* 0x007fffff38367812 */ /* 0x040fe400078ec0ff */
[----:B------:R-:W-:Y:S02]  /*25b0*/  FSETP.NEU.FTZ.AND P3, PT, R56, R57, PT ;  /* 0x000000393800720b */ /* 0x000fe40003f7d000 */
[----:B------:R-:W-:Y:S02]  /*25c0*/  SHF.L.U32 R57, R58, R3, RZ ;  /* 0x000000033a397219 */ /* 0x000fe400000006ff */
[----:B------:R-:W-:Y:S02]  /*25d0*/  LOP3.LUT R54, R54, 0x800000, RZ, 0xfc, !PT ;  /* 0x0080000036367812 */ /* 0x000fe400078efcff */
[----:B------:R-:W-:Y:S02]  /*25e0*/  SEL R55, RZ, 0xffffffff, !P3 ;  /* 0xffffffffff377807 */ /* 0x000fe40005800000 */
[----:B------:R-:W-:-:S02]  /*25f0*/  LOP3.LUT R56, R57, R54, RZ, 0xc0, !PT ;  /* 0x0000003639387212 */ /* 0x000fc400078ec0ff */
[----:B------:R-:W-:Y:S02]  /*2600*/  IADD3 R55, PT, PT, -R55, RZ, RZ ;  /* 0x000000ff37377210 */ /* 0x000fe40007ffe1ff */
[-C--:B------:R-:W-:Y:S02]  /*2610*/  SHF.R.U32.HI R56, RZ, R3.reuse, R56 ;  /* 0x00000003ff387219 */ /* 0x080fe40000011638 */
[----:B------:R-:W-:Y:S02]  /*2620*/  LOP3.LUT P5, RZ, R55, R3, R54, 0xf8, !PT ;  /* 0x0000000337ff7212 */ /* 0x000fe400078af836 */
[C---:B------:R-:W-:Y:S02]  /*2630*/  LOP3.LUT P3, RZ, R56.reuse, 0x1, RZ, 0xc0, !PT ;  /* 0x0000000138ff7812 */ /* 0x040fe4000786c0ff */
[----:B------:R-:W-:-:S04]  /*2640*/  LOP3.LUT P6, RZ, R56, 0x2, RZ, 0xc0, !PT ;  /* 0x0000000238ff7812 */ /* 0x000fc800078cc0ff */
[----:B------:R-:W-:Y:S02]  /*2650*/  PLOP3.LUT P3, PT, P3, P5, P6, 0xe0, 0x0 ;  /* 0x000000000000781c */ /* 0x000fe40001f6bc60 */
[----:B------:R-:W-:Y:S02]  /*2660*/  LOP3.LUT P5, RZ, R0, 0x7fffff, RZ, 0xc0, !PT ;  /* 0x007fffff00ff7812 */ /* 0x000fe400078ac0ff */
[----:B------:R-:W-:-:S04]  /*2670*/  SEL R3, RZ, 0x1, !P3 ;  /* 0x00000001ff037807 */ /* 0x000fc80005800000 */
[----:B------:R-:W-:-:S04]  /*2680*/  IADD3 R3, PT, PT, -R3, RZ, RZ ;  /* 0x000000ff03037210 */ /* 0x000fc80007ffe1ff */
[----:B------:R-:W-:Y:S01]  /*2690*/  ISETP.GE.AND P3, PT, R3, RZ, PT ;  /* 0x000000ff0300720c */ /* 0x000fe20003f66270 */
[----:B------:R-:W-:-:S05]  /*26a0*/  VIADD R3, R2, 0xffffff04 ;  /* 0xffffff0402037836 */ /* 0x000fca0000000000 */
[----:B------:R-:W-:-:S07]  /*26b0*/  SHF.R.U32.HI R3, RZ, R3, R54 ;  /* 0x00000003ff037219 */ /* 0x000fce0000011636 */
[----:B------:R-:W-:-:S04]  /*26c0*/  @!P3 IADD3 R3, PT, PT, R3, 0x1, RZ ;  /* 0x000000010303b810 */ /* 0x000fc80007ffe0ff */
[----:B------:R-:W-:-:S04]  /*26d0*/  @!P5 SHF.L.U32 R3, R3, 0x1, RZ ;  /* 0x000000010303d819 */ /* 0x000fc800000006ff */
[----:B------:R-:W-:Y:S01]  /*26e0*/  LOP3.LUT R3, R3, 0x80000000, R0, 0xf8, !PT ;  /* 0x8000000003037812 */ /* 0x000fe200078ef800 */
[----:B------:R-:W-:Y:S06]  /*26f0*/  BRA `(.L_x_38) ;  /* 0x0000000000047947 */ /* 0x000fec0003800000 */
.L_x_39:
[----:B------:R0:W1:Y:S02]  /*2700*/  MUFU.RCP R3, R0 ;  /* 0x0000000000037308 */ /* 0x0000640000001000 */
.L_x_38:
[----:B------:R-:W-:Y:S05]  /*2710*/  BSYNC.RECONVERGENT B2 ;  /* 0x0000000000027941 */ /* 0x000fea0003800200 */
.L_x_36:
[----:B-1----:R-:W-:Y:S02]  /*2720*/  IMAD.MOV.U32 R54, RZ, RZ, R3 ;  /* 0x000000ffff367224 */ /* 0x002fe400078e0003 */
[----:B------:R-:W-:Y:S01]  /*2730*/  HFMA2 R3, -RZ, RZ, 0, 0 ;  /* 0x00000000ff037431 */ /* 0x000fe200000001ff */
[----:B------:R-:W-:-:S04]  /*2740*/  MOV R2, R53 ;  /* 0x0000003500027202 */ /* 0x000fc80000000f00 */
[----:B0-----:R-:W-:Y:S05]  /*2750*/  RET.REL.NODEC R2 `(_Z18shallowWaterSolverPfS_S_ffiiff) ;  /* 0xffffffd802287950 */ /* 0x001fea0003c3ffff */
.L_x_40:
[----:B------:R-:W-:-:S00]  /*2760*/  BRA `(.L_x_40) ;  /* 0xfffffffc00fc7947 */ /* 0x000fc0000383ffff */
[----:B------:R-:W-:-:S00]  /*2770*/  NOP ;  /* 0x0000000000007918 */ /* 0x000fc00000000000 */
        /* <DEDUP_REMOVED lines=8> */
.L_x_46:


//--------------------- .text._Z16applyTopBoundaryPfS_S_ii --------------------------
	.section	.text._Z16applyTopBoundaryPfS_S_ii,"ax",@progbits
	.align	128
        .global         _Z16applyTopBoundaryPfS_S_ii
        .type           _Z16applyTopBoundaryPfS_S_ii,@function
        .size           _Z16applyTopBoundaryPfS_S_ii,(.L_x_48 - _Z16applyTopBoundaryPfS_S_ii)
        .other          _Z16applyTopBoundaryPfS_S_ii,@"STO_CUDA_ENTRY STV_DEFAULT"
_Z16applyTopBoundaryPfS_S_ii:
.text._Z16applyTopBoundaryPfS_S_ii:
[----:B------:R-:W-:Y:S01]  /*0000*/  LDC R1, c[0x0][0x37c] ;  /* 0x0000df00ff017b82 */ /* 0x000fe20000000800 */
[----:B------:R-:W0:Y:S07]  /*0010*/  S2R R0, SR_TID.X ;  /* 0x0000000000007919 */ /* 0x000e2e0000002100 */
[----:B------:R-:W0:Y:S08]  /*0020*/  S2UR UR4, SR_CTAID.X ;  /* 0x00000000000479c3 */ /* 0x000e300000002500 */
[----:B------:R-:W0:Y:S08]  /*0030*/  LDC R3, c[0x0][0x360] ;  /* 0x0000d800ff037b82 */ /* 0x000e300000000800 */
[----:B------:R-:W1:Y:S01]  /*0040*/  LDC R13, c[0x0][0x398] ;  /* 0x0000e600ff0d7b82 */ /* 0x000e620000000800 */
[----:B0-----:R-:W-:-:S05]  /*0050*/  IMAD R0, R3, UR4, R0 ;  /* 0x0000000403007c24 */ /* 0x001fca000f8e0200 */
[----:B-1----:R-:W-:-:S04]  /*0060*/  ISETP.GT.AND P0, PT, R0, R13, PT ;  /* 0x0000000d0000720c */ /* 0x002fc80003f04270 */
[----:B------:R-:W-:-:S13]  /*0070*/  ISETP.LT.OR P0, PT, R0, 0x1, P0 ;  /* 0x000000010000780c */ /* 0x000fda0000701670 */
[----:B------:R-:W-:Y:S05]  /*0080*/  @P0 EXIT ;  /* 0x000000000000094d */ /* 0x000fea0003800000 */
[----:B------:R-:W0:Y:S01]  /*0090*/  LDC.64 R6, c[0x0][0x390] ;  /* 0x0000e400ff067b82 */ /* 0x000e220000000a00 */
[----:B------:R-:W1:Y:S01]  /*00a0*/  LDCU UR6, c[0x0][0x39c] ;  /* 0x00007380ff0677ac */ /* 0x000e620008000800 */
[----:B------:R-:W-:Y:S01]  /*00b0*/  IADD3 R13, PT, PT, R13, 0x2, RZ ;  /* 0x000000020d0d7810 */ /* 0x000fe20007ffe0ff */
[----:B------:R-:W2:Y:S05]  /*00c0*/  LDCU.64 UR4, c[0x0][0x358] ;  /* 0x00006b00ff0477ac */ /* 0x000eaa0008000a00 */
[----:B------:R-:W3:Y:S08]  /*00d0*/  LDC.64 R2, c[0x0][0x380] ;  /* 0x0000e000ff027b82 */ /* 0x000ef00000000a00 */
[----:B------:R-:W4:Y:S01]  /*00e0*/  LDC.64 R4, c[0x0][0x388] ;  /* 0x0000e200ff047b82 */ /* 0x000f220000000a00 */
[----:B-1----:R-:W-:-:S04]  /*00f0*/  IMAD R9, R13, UR6, R0 ;  /* 0x000000060d097c24 */ /* 0x002fc8000f8e0200 */
[----:B0-----:R-:W-:-:S05]  /*0100*/  IMAD.WIDE R6, R9, 0x4, R6 ;  /* 0x0000000409067825 */ /* 0x001fca00078e0206 */
[----:B--2---:R-:W2:Y:S01]  /*0110*/  LDG.E R0, desc[UR4][R6.64] ;  /* 0x0000000406007981 */ /* 0x004ea2000c1e1900 */
[----:B---3--:R-:W-:-:S05]  /*0120*/  IMAD.WIDE R2, R9, 0x4, R2 ;  /* 0x0000000409027825 */ /* 0x008fca00078e0202 */
[----:B------:R-:W3:Y:S01]  /*0130*/  LDG.E R15, desc[UR4][R2.64] ;  /* 0x00000004020f7981 */ /* 0x000ee2000c1e1900 */
[----:B----4-:R-:W-:-:S05]  /*0140*/  IMAD.WIDE R4, R9, 0x4, R4 ;  /* 0x0000000409047825 */ /* 0x010fca00078e0204 */
[----:B------:R-:W4:Y:S01]  /*0150*/  LDG.E R17, desc[UR4][R4.64] ;  /* 0x0000000404117981 */ /* 0x000f22000c1e1900 */
[----:B------:R-:W-:-:S04]  /*0160*/  IMAD.WIDE R8, R13, 0x4, R2 ;  /* 0x000000040d087825 */ /* 0x000fc800078e0202 */
[----:B------:R-:W-:-:S04]  /*0170*/  IMAD.WIDE R10, R13, 0x4, R4 ;  /* 0x000000040d0a7825 */ /* 0x000fc800078e0204 */
[----:B------:R-:W-:-:S04]  /*0180*/  IMAD.WIDE R12, R13, 0x4, R6 ;  /* 0x000000040d0c7825 */ /* 0x000fc800078e0206 */
[----:B--2---:R-:W-:Y:S01]  /*0190*/  FADD R19, -R0, -RZ ;  /* 0x800000ff00137221 */ /* 0x004fe20000000100 */
[----:B---3--:R-:W-:Y:S04]  /*01a0*/  STG.E desc[UR4][R8.64], R15 ;  /* 0x0000000f08007986 */ /* 0x008fe8000c101904 */
[----:B----4-:R-:W-:Y:S04]  /*01b0*/  STG.E desc[UR4][R10.64], R17 ;  /* 0x000000110a007986 */ /* 0x010fe8000c101904 */
[----:B------:R-:W-:Y:S01]  /*01c0*/  STG.E desc[UR4][R12.64], R19 ;  /* 0x000000130c007986 */ /* 0x000fe2000c101904 */
[----:B------:R-:W-:Y:S05]  /*01d0*/  EXIT ;  /* 0x000000000000794d */ /* 0x000fea0003800000 */
.L_x_41:
        /* <DEDUP_REMOVED lines=10> */
.L_x_48:


//--------------------- .text._Z19applyBottomBoundaryPfS_S_ii --------------------------
	.section	.text._Z19applyBottomBoundaryPfS_S_ii,"ax",@progbits
	.align	128
        .global         _Z19applyBottomBoundaryPfS_S_ii
        .type           _Z19applyBottomBoundaryPfS_S_ii,@function
        .size           _Z19applyBottomBoundaryPfS_S_ii,(.L_x_49 - _Z19applyBottomBoundaryPfS_S_ii)
        .other          _Z19applyBottomBoundaryPfS_S_ii,@"STO_CUDA_ENTRY STV_DEFAULT"
_Z19applyBottomBoundaryPfS_S_ii:
.text._Z19applyBottomBoundaryPfS_S_ii:
[----:B------:R-:W-:Y:S01]  /*0000*/  LDC R1, c[0x0][0x37c] ;  /* 0x0000df00ff017b82 */ /* 0x000fe20000000800 */
[----:B------:R-:W0:Y:S07]  /*0010*/  S2R R15, SR_TID.X ;  /* 0x00000000000f7919 */ /* 0x000e2e0000002100 */
[----:B------:R-:W0:Y:S01]  /*0020*/  S2UR UR4, SR_CTAID.X ;  /* 0x00000000000479c3 */ /* 0x000e220000002500 */
[----:B------:R-:W1:Y:S07]  /*0030*/  LDCU UR6, c[0x0][0x398] ;  /* 0x00007300ff0677ac */ /* 0x000e6e0008000800 */
[----:B------:R-:W0:Y:S02]  /*0040*/  LDC R0, c[0x0][0x360] ;  /* 0x0000d800ff007b82 */ /* 0x000e240000000800 */
[----:B0-----:R-:W-:-:S05]  /*0050*/  IMAD R15, R0, UR4, R15 ;  /* 0x00000004000f7c24 */ /* 0x001fca000f8e020f */
[----:B-1----:R-:W-:-:S04]  /*0060*/  ISETP.GT.AND P0, PT, R15, UR6, PT ;  /* 0x000000060f007c0c */ /* 0x002fc8000bf04270 */
[----:B------:R-:W-:-:S13]  /*0070*/  ISETP.LT.OR P0, PT, R15, 0x1, P0 ;  /* 0x000000010f00780c */ /* 0x000fda0000701670 */
[----:B------:R-:W-:Y:S05]  /*0080*/  @P0 EXIT ;  /* 0x000000000000094d */ /* 0x000fea0003800000 */
[----:B------:R-:W0:Y:S01]  /*0090*/  LDC.64 R12, c[0x0][0x390] ;  /* 0x0000e400ff0c7b82 */ /* 0x000e220000000a00 */
[----:B------:R-:W1:Y:S01]  /*00a0*/  LDCU.64 UR4, c[0x0][0x358] ;  /* 0x00006b00ff0477ac */ /* 0x000e620008000a00 */
[----:B------:R-:W-:-:S06]  /*00b0*/  IADD3.X R5, PT, PT, R15, UR6, RZ, PT, PT ;  /* 0x000000060f057c10 */ /* 0x000fcc000bfee4ff */
[----:B------:R-:W2:Y:S08]  /*00c0*/  LDC.64 R8, c[0x0][0x380] ;  /* 0x0000e000ff087b82 */ /* 0x000eb00000000a00 */
[----:B------:R-:W3:Y:S01]  /*00d0*/  LDC.64 R10, c[0x0][0x388] ;  /* 0x0000e200ff0a7b82 */ /* 0x000ee20000000a00 */
[----:B0-----:R-:W-:-:S06]  /*00e0*/  IMAD.WIDE R6, R5, 0x4, R12 ;  /* 0x0000000405067825 */ /* 0x001fcc00078e020c */
[----:B-1----:R-:W4:Y:S01]  /*00f0*/  LDG.E R6, desc[UR4][R6.64] ;  /* 0x0000000406067981 */ /* 0x002f22000c1e1900 */
[----:B--2---:R-:W-:-:S06]  /*0100*/  IMAD.WIDE R2, R5, 0x4, R8 ;  /* 0x0000000405027825 */ /* 0x004fcc00078e0208 */
[----:B------:R-:W2:Y:S01]  /*0110*/  LDG.E R3, desc[UR4][R2.64] ;  /* 0x0000000402037981 */ /* 0x000ea2000c1e1900 */
[----:B---3--:R-:W-:-:S06]  /*0120*/  IMAD.WIDE R4, R5, 0x4, R10 ;  /* 0x0000000405047825 */ /* 0x008fcc00078e020a */
[----:B------:R-:W3:Y:S01]  /*0130*/  LDG.E R5, desc[UR4][R4.64] ;  /* 0x0000000404057981 */ /* 0x000ee2000c1e1900 */
[----:B------:R-:W-:-:S04]  /*0140*/  IMAD.WIDE.U32 R8, R15, 0x4, R8 ;  /* 0x000000040f087825 */ /* 0x000fc800078e0008 */
[----:B------:R-:W-:-:S04]  /*0150*/  IMAD.WIDE.U32 R10, R15, 0x4, R10 ;  /* 0x000000040f0a7825 */ /* 0x000fc800078e000a */
[----:B------:R-:W-:-:S04]  /*0160*/  IMAD.WIDE.U32 R12, R15, 0x4, R12 ;  /* 0x000000040f0c7825 */ /* 0x000fc800078e000c */
[----:B----4-:R-:W-:Y:S01]  /*0170*/  FADD R15, -R6, -RZ ;  /* 0x800000ff060f7221 */ /* 0x010fe20000000100 */
[----:B--2---:R-:W-:Y:S04]  /*0180*/  STG.E desc[UR4][R8.64], R3 ;  /* 0x0000000308007986 */ /* 0x004fe8000c101904 */
[----:B---3--:R-:W-:Y:S04]  /*0190*/  STG.E desc[UR4][R10.64], R5 ;  /* 0x000000050a007986 */ /* 0x008fe8000c101904 */
[----:B------:R-:W-:Y:S01]  /*01a0*/  STG.E desc[UR4][R12.64], R15 ;  /* 0x0000000f0c007986 */ /* 0x000fe2000c101904 */
[----:B------:R-:W-:Y:S05]  /*01b0*/  EXIT ;  /* 0x000000000000794d */ /* 0x000fea0003800000 */
.L_x_42:
        /* <DEDUP_REMOVED lines=12> */
.L_x_49:


//--------------------- .text._Z18applyRightBoundaryPfS_S_ii --------------------------
	.section	.text._Z18applyRightBoundaryPfS_S_ii,"ax",@progbits
	.align	128
        .global         _Z18applyRightBoundaryPfS_S_ii
        .type           _Z18applyRightBoundaryPfS_S_ii,@function
        .size           _Z18applyRightBoundaryPfS_S_ii,(.L_x_50 - _Z18applyRightBoundaryPfS_S_ii)
        .other          _Z18applyRightBoundaryPfS_S_ii,@"STO_CUDA_ENTRY STV_DEFAULT"
_Z18applyRightBoundaryPfS_S_ii:
.text._Z18applyRightBoundaryPfS_S_ii:
        /* <DEDUP_REMOVED lines=9> */
[----:B------:R-:W0:Y:S01]  /*0090*/  LDC R8, c[0x0][0x398] ;  /* 0x0000e600ff087b82 */ /* 0x000e220000000800 */
[----:B------:R-:W1:Y:S07]  /*00a0*/  LDCU.64 UR4, c[0x0][0x358] ;  /* 0x00006b00ff0477ac */ /* 0x000e6e0008000a00 */
[----:B------:R-:W2:Y:S08]  /*00b0*/  LDC.64 R4, c[0x0][0x388] ;  /* 0x0000e200ff047b82 */ /* 0x000eb00000000a00 */
[----:B------:R-:W3:Y:S08]  /*00c0*/  LDC.64 R2, c[0x0][0x380] ;  /* 0x0000e000ff027b82 */ /* 0x000ef00000000a00 */
[----:B------:R-:W4:Y:S01]  /*00d0*/  LDC.64 R6, c[0x0][0x390] ;  /* 0x0000e400ff067b82 */ /* 0x000f220000000a00 */
[----:B0-----:R-:W-:-:S05]  /*00e0*/  IADD3 R9, PT, PT, R8, 0x2, RZ ;  /* 0x0000000208097810 */ /* 0x001fca0007ffe0ff */
[----:B------:R-:W-:-:S04]  /*00f0*/  IMAD R9, R0, R9, R8 ;  /* 0x0000000900097224 */ /* 0x000fc800078e0208 */
[----:B--2---:R-:W-:-:S05]  /*0100*/  IMAD.WIDE R4, R9, 0x4, R4 ;  /* 0x0000000409047825 */ /* 0x004fca00078e0204 */
[----:B-1----:R-:W2:Y:S01]  /*0110*/  LDG.E R0, desc[UR4][R4.64] ;  /* 0x0000000404007981 */ /* 0x002ea2000c1e1900 */
[----:B---3--:R-:W-:-:S04]  /*0120*/  IMAD.WIDE R2, R9, 0x4, R2 ;  /* 0x0000000409027825 */ /* 0x008fc800078e0202 */
[----:B----4-:R-:W-:Y:S02]  /*0130*/  IMAD.WIDE R6, R9, 0x4, R6 ;  /* 0x0000000409067825 */ /* 0x010fe400078e0206 */
[----:B------:R-:W3:Y:S04]  /*0140*/  LDG.E R9, desc[UR4][R2.64] ;  /* 0x0000000402097981 */ /* 0x000ee8000c1e1900 */
[----:B------:R-:W4:Y:S01]  /*0150*/  LDG.E R11, desc[UR4][R6.64] ;  /* 0x00000004060b7981 */ /* 0x000f22000c1e1900 */
[----:B--2---:R-:W-:-:S03]  /*0160*/  FADD R13, -R0, -RZ ;  /* 0x800000ff000d7221 */ /* 0x004fc60000000100 */
[----:B---3--:R-:W-:Y:S04]  /*0170*/  STG.E desc[UR4][R2.64+0x4], R9 ;  /* 0x0000040902007986 */ /* 0x008fe8000c101904 */
[----:B------:R-:W-:Y:S04]  /*0180*/  STG.E desc[UR4][R4.64+0x4], R13 ;  /* 0x0000040d04007986 */ /* 0x000fe8000c101904 */
[----:B----4-:R-:W-:Y:S01]  /*0190*/  STG.E desc[UR4][R6.64+0x4], R11 ;  /* 0x0000040b06007986 */ /* 0x010fe2000c101904 */
[----:B------:R-:W-:Y:S05]  /*01a0*/  EXIT ;  /* 0x000000000000794d */ /* 0x000fea0003800000 */
.L_x_43:
        /* <DEDUP_REMOVED lines=13> */
.L_x_50:


//--------------------- .text._Z17applyLeftBoundaryPfS_S_ii --------------------------
	.section	.text._Z17applyLeftBoundaryPfS_S_ii,"ax",@progbits
	.align	128
        .global         _Z17applyLeftBoundaryPfS_S_ii
        .type           _Z17applyLeftBoundaryPfS_S_ii,@function
        .size           _Z17applyLeftBoundaryPfS_S_ii,(.L_x_51 - _Z17applyLeftBoundaryPfS_S_ii)
        .other          _Z17applyLeftBoundaryPfS_S_ii,@"STO_CUDA_ENTRY STV_DEFAULT"
_Z17applyLeftBoundaryPfS_S_ii:
.text._Z17applyLeftBoundaryPfS_S_ii:
        /* <DEDUP_REMOVED lines=9> */
[----:B------:R-:W0:Y:S01]  /*0090*/  LDCU UR4, c[0x0][0x398] ;  /* 0x00007300ff0477ac */ /* 0x000e220008000800 */
[----:B------:R-:W1:Y:S01]  /*00a0*/  LDC.64 R4, c[0x0][0x388] ;  /* 0x0000e200ff047b82 */ /* 0x000e620000000a00 */
[----:B------:R-:W2:Y:S07]  /*00b0*/  LDCU.64 UR6, c[0x0][0x358] ;  /* 0x00006b00ff0677ac */ /* 0x000eae0008000a00 */
[----:B------:R-:W3:Y:S08]  /*00c0*/  LDC.64 R2, c[0x0][0x380] ;  /* 0x0000e000ff027b82 */ /* 0x000ef00000000a00 */
[----:B------:R-:W4:Y:S01]  /*00d0*/  LDC.64 R6, c[0x0][0x390] ;  /* 0x0000e400ff067b82 */ /* 0x000f220000000a00 */
[----:B0-----:R-:W-:-:S06]  /*00e0*/  UIADD3 UR4, UPT, UPT, UR4, 0x2, URZ ;  /* 0x0000000204047890 */ /* 0x001fcc000fffe0ff */
[----:B------:R-:W-:-:S04]  /*00f0*/  IMAD R9, R0, UR4, RZ ;  /* 0x0000000400097c24 */ /* 0x000fc8000f8e02ff */
[----:B-1----:R-:W-:-:S04]  /*0100*/  IMAD.WIDE R4, R9, 0x4, R4 ;  /* 0x0000000409047825 */ /* 0x002fc800078e0204 */
[C---:B---3--:R-:W-:Y:S01]  /*0110*/  IMAD.WIDE R2, R9.reuse, 0x4, R2 ;  /* 0x0000000409027825 */ /* 0x048fe200078e0202 */
[----:B--2---:R-:W2:Y:S03]  /*0120*/  LDG.E R0, desc[UR6][R4.64+0x4] ;  /* 0x0000040604007981 */ /* 0x004ea6000c1e1900 */
        /* <DEDUP_REMOVED lines=8> */
.L_x_44:
        /* <DEDUP_REMOVED lines=13> */
.L_x_51:


//--------------------- .text._Z18initializeInteriorPfS_S_S_S_iifff --------------------------
	.section	.text._Z18initializeInteriorPfS_S_S_S_iifff,"ax",@progbits
	.align	128
        .global         _Z18initializeInteriorPfS_S_S_S_iifff
        .type           _Z18initializeInteriorPfS_S_S_S_iifff,@function
        .size           _Z18initializeInteriorPfS_S_S_S_iifff,(.L_x_52 - _Z18initializeInteriorPfS_S_S_S_iifff)
        .other          _Z18initializeInteriorPfS_S_S_S_iifff,@"STO_CUDA_ENTRY STV_DEFAULT"
_Z18initializeInteriorPfS_S_S_S_iifff:
.text._Z18initializeInteriorPfS_S_S_S_iifff:
[----:B------:R-:W-:Y:S01]  /*0000*/  LDC R1, c[0x0][0x37c] ;  /* 0x0000df00ff017b82 */ /* 0x000fe20000000800 */
[----:B------:R-:W0:Y:S07]  /*0010*/  S2R R2, SR_TID.X ;  /* 0x0000000000027919 */ /* 0x000e2e0000002100 */
[----:B------:R-:W1:Y:S01]  /*0020*/  LDC R11, c[0x0][0x364] ;  /* 0x0000d900ff0b7b82 */ /* 0x000e620000000800 */
[----:B------:R-:W2:Y:S01]  /*0030*/  LDCU.64 UR8, c[0x0][0x3a8] ;  /* 0x00007500ff0877ac */ /* 0x000ea20008000a00 */
[----:B------:R-:W1:Y:S06]  /*0040*/  S2R R0, SR_TID.Y ;  /* 0x0000000000007919 */ /* 0x000e6c0000002200 */
[----:B------:R-:W0:Y:S08]  /*0050*/  S2UR UR5, SR_CTAID.X ;  /* 0x00000000000579c3 */ /* 0x000e300000002500 */
[----:B------:R-:W0:Y:S08]  /*0060*/  LDC R13, c[0x0][0x360] ;  /* 0x0000d800ff0d7b82 */ /* 0x000e300000000800 */
[----:B------:R-:W1:Y:S01]  /*0070*/  S2UR UR4, SR_CTAID.Y ;  /* 0x00000000000479c3 */ /* 0x000e620000002600 */
[----:B0-----:R-:W-:Y:S01]  /*0080*/  IMAD R13, R13, UR5, R2 ;  /* 0x000000050d0d7c24 */ /* 0x001fe2000f8e0202 */
[----:B--2---:R-:W-:-:S04]  /*0090*/  UIADD3 UR5, UPT, UPT, UR8, 0x1, URZ ;  /* 0x0000000108057890 */ /* 0x004fc8000fffe0ff */
[----:B------:R-:W-:Y:S01]  /*00a0*/  IADD3 R15, PT, PT, R13, 0x1, RZ ;  /* 0x000000010d0f7810 */ /* 0x000fe20007ffe0ff */
[----:B-1----:R-:W-:Y:S01]  /*00b0*/  IMAD R11, R11, UR4, R0 ;  /* 0x000000040b0b7c24 */ /* 0x002fe2000f8e0200 */
[----:B------:R-:W-:Y:S02]  /*00c0*/  UIADD3 UR4, UPT, UPT, UR9, 0x1, URZ ;  /* 0x0000000109047890 */ /* 0x000fe4000fffe0ff */
[----:B------:R-:W-:Y:S02]  /*00d0*/  ISETP.GE.U32.AND P0, PT, R15, UR5, PT ;  /* 0x000000050f007c0c */ /* 0x000fe4000bf06070 */
[----:B------:R-:W-:-:S04]  /*00e0*/  IADD3 R0, PT, PT, R11, 0x1, RZ ;  /* 0x000000010b007810 */ /* 0x000fc80007ffe0ff */
[----:B------:R-:W-:-:S13]  /*00f0*/  ISETP.GE.U32.OR P0, PT, R0, UR4, P0 ;  /* 0x0000000400007c0c */ /* 0x000fda0008706470 */
[----:B------:R-:W-:Y:S05]  /*0100*/  @P0 EXIT ;  /* 0x000000000000094d */ /* 0x000fea0003800000 */
[----:B------:R-:W0:Y:S01]  /*0110*/  LDC R10, c[0x0][0x3b8] ;  /* 0x0000ee00ff0a7b82 */ /* 0x000e220000000800 */
[----:B------:R-:W1:Y:S01]  /*0120*/  LDCU.64 UR6, c[0x0][0x358] ;  /* 0x00006b00ff0677ac */ /* 0x000e620008000a00 */
[----:B------:R-:W-:Y:S02]  /*0130*/  I2FP.F32.U32 R12, R13 ;  /* 0x0000000d000c7245 */ /* 0x000fe40000201000 */
[----:B------:R-:W-:Y:S01]  /*0140*/  I2FP.F32.U32 R19, R11 ;  /* 0x0000000b00137245 */ /* 0x000fe20000201000 */
[----:B------:R-:W-:-:S03]  /*0150*/  UIADD3 UR4, UPT, UPT, UR8, 0x2, URZ ;  /* 0x0000000208047890 */ /* 0x000fc6000fffe0ff */
[----:B------:R-:W2:Y:S03]  /*0160*/  LDC.64 R8, c[0x0][0x3b0] ;  /* 0x0000ec00ff087b82 */ /* 0x000ea60000000a00 */
[----:B------:R-:W-:-:S05]  /*0170*/  IMAD R15, R0, UR4, R15 ;  /* 0x00000004000f7c24 */ /* 0x000fca000f8e020f */
[----:B------:R-:W3:Y:S08]  /*0180*/  LDC.64 R6, c[0x0][0x380] ;  /* 0x0000e000ff067b82 */ /* 0x000ef00000000a00 */
[----:B------:R-:W4:Y:S01]  /*0190*/  LDC.64 R4, c[0x0][0x388] ;  /* 0x0000e200ff047b82 */ /* 0x000f220000000a00 */
[----:B0-----:R-:W-:-:S07]  /*01a0*/  FMUL R10, R10, -0.5 ;  /* 0xbf0000000a0a7820 */ /* 0x001fce0000400000 */
[----:B------:R-:W0:Y:S01]  /*01b0*/  LDC.64 R2, c[0x0][0x390] ;  /* 0x0000e400ff027b82 */ /* 0x000e220000000a00 */
[--C-:B--2---:R-:W-:Y:S01]  /*01c0*/  FFMA R17, R8, 0.5, R10.reuse ;  /* 0x3f00000008117823 */ /* 0x104fe2000000000a */
[----:B------:R-:W-:-:S03]  /*01d0*/  FFMA R10, R9, 0.5, R10 ;  /* 0x3f000000090a7823 */ /* 0x000fc6000000000a */
[----:B------:R-:W-:Y:S01]  /*01e0*/  FFMA R17, R12, R8, R17 ;  /* 0x000000080c117223 */ /* 0x000fe20000000011 */
[----:B------:R-:W-:Y:S01]  /*01f0*/  FFMA R19, R19, R9, R10 ;  /* 0x0000000913137223 */ /* 0x000fe2000000000a */
[----:B---3--:R-:W-:-:S05]  /*0200*/  IMAD.WIDE.U32 R6, R13, 0x4, R6 ;  /* 0x000000040d067825 */ /* 0x008fca00078e0006 */
[----:B-1----:R-:W-:Y:S01]  /*0210*/  STG.E desc[UR6][R6.64], R17 ;  /* 0x0000001106007986 */ /* 0x002fe2000c101906 */
[----:B----4-:R-:W-:-:S05]  /*0220*/  IMAD.WIDE.U32 R4, R11, 0x4, R4 ;  /* 0x000000040b047825 */ /* 0x010fca00078e0004 */
[----:B------:R1:W-:Y:S01]  /*0230*/  STG.E desc[UR6][R4.64], R19 ;  /* 0x0000001304007986 */ /* 0x0003e2000c101906 */
[----:B0-----:R-:W-:-:S05]  /*0240*/  IMAD.WIDE R2, R15, 0x4, R2 ;  /* 0x000000040f027825 */ /* 0x001fca00078e0202 */
[----:B------:R-:W2:Y:S01]  /*0250*/  LDG.E R11, desc[UR6][R2.64] ;  /* 0x00000006020b7981 */ /* 0x000ea2000c1e1900 */
[----:B------:R-:W-:Y:S01]  /*0260*/  FMUL R0, R19, R19 ;  /* 0x0000001313007220 */ /* 0x000fe20000400000 */
[----:B------:R-:W-:Y:S01]  /*0270*/  HFMA2 R9, -RZ, RZ, 0.96630859375, -0.0022525787353515625 ;  /* 0x3bbb989dff097431 */ /* 0x000fe200000001ff */
[----:B------:R-:W-:Y:S01]  /*0280*/  MOV R13, 0x437c0000 ;  /* 0x437c0000000d7802 */ /* 0x000fe20000000f00 */
[----:B-1----:R-:W-:Y:S02]  /*0290*/  HFMA2 R5, -RZ, RZ, 1.69921875, -19.203125 ;  /* 0x3ecccccdff057431 */ /* 0x002fe400000001ff */
[----:B------:R-:W-:-:S04]  /*02a0*/  FFMA R0, R17, R17, R0 ;  /* 0x0000001111007223 */ /* 0x000fc80000000000 */
[----:B------:R-:W-:-:S04]  /*02b0*/  FMUL R0, R0, -5 ;  /* 0xc0a0000000007820 */ /* 0x000fc80000400000 */
[----:B------:R-:W-:-:S04]  /*02c0*/  FFMA.SAT R8, R0, R9, 0.5 ;  /* 0x3f00000000087423 */ /* 0x000fc80000002009 */
[----:B------:R-:W-:-:S04]  /*02d0*/  FFMA.RM R8, R8, R13, 12582913 ;  /* 0x4b40000108087423 */ /* 0x000fc8000000400d */
[C---:B------:R-:W-:Y:S01]  /*02e0*/  FADD R9, R8.reuse, -12583039 ;  /* 0xcb40007f08097421 */ /* 0x040fe20000000000 */
[----:B------:R-:W-:-:S03]  /*02f0*/  SHF.L.U32 R8, R8, 0x17, RZ ;  /* 0x0000001708087819 */ /* 0x000fc600000006ff */
[----:B------:R-:W-:-:S04]  /*0300*/  FFMA R9, R0, 1.4426950216293334961, -R9 ;  /* 0x3fb8aa3b00097823 */ /* 0x000fc80000000809 */
[----:B------:R-:W-:-:S06]  /*0310*/  FFMA R9, R0, 1.925963033500011079e-08, R9 ;  /* 0x32a5706000097823 */ /* 0x000fcc0000000009 */
[----:B------:R-:W0:Y:S02]  /*0320*/  MUFU.EX2 R9, R9 ;  /* 0x0000000900097308 */ /* 0x000e240000000800 */
[----:B0-----:R-:W-:-:S04]  /*0330*/  FMUL R8, R8, R9 ;  /* 0x0000000908087220 */ /* 0x001fc80000400000 */
[----:B------:R-:W-:-:S04]  /*0340*/  FFMA R8, R8, R5, 1 ;  /* 0x3f80000008087423 */ /* 0x000fc80000000005 */
[----:B--2---:R-:W-:-:S05]  /*0350*/  FADD R11, R8, R11 ;  /* 0x0000000b080b7221 */ /* 0x004fca0000000000 */
[----:B------:R-:W-:Y:S01]  /*0360*/  STG.E desc[UR6][R2.64], R11 ;  /* 0x0000000b02007986 */ /* 0x000fe2000c101906 */
[----:B------:R-:W-:Y:S05]  /*0370*/  EXIT ;  /* 0x000000000000794d */ /* 0x000fea0003800000 */
.L_x_45:
        /* <DEDUP_REMOVED lines=16> */
.L_x_52:


//--------------------- .nv.shared._Z18shallowWaterSolverPfS_S_ffiiff --------------------------
	.section	.nv.shared._Z18shallowWaterSolverPfS_S_ffiiff,"aw",@nobits
	.sectionflags	@""
	.align	16
	.zero		1024


//--------------------- .nv.shared.reserved.0     --------------------------
	.section	.nv.shared.reserved.0,"aw",@nobits
	.weak		__nv_reservedSMEM_offset_0_alias
	.size		__nv_reservedSMEM_offset_0_alias, 0, 64
	.other		__nv_reservedSMEM_offset_0_alias,@"STO_CUDA_RESERVED_SHARED STV_DEFAULT"
__nv_reservedSMEM_offset_0_alias:
	.zero		0
	.zero		64


//--------------------- .nv.shared._Z16applyTopBoundaryPfS_S_ii --------------------------
	.section	.nv.shared._Z16applyTopBoundaryPfS_S_ii,"aw",@nobits
	.sectionflags	@""
	.align	16
	.zero		1024


//--------------------- .nv.shared._Z19applyBottomBoundaryPfS_S_ii --------------------------
	.section	.nv.shared._Z19applyBottomBoundaryPfS_S_ii,"aw",@nobits
	.sectionflags	@""
	.align	16
	.zero		1024


//--------------------- .nv.shared._Z18applyRightBoundaryPfS_S_ii --------------------------
	.section	.nv.shared._Z18applyRightBoundaryPfS_S_ii,"aw",@nobits
	.sectionflags	@""
	.align	16
	.zero		1024


//--------------------- .nv.shared._Z17applyLeftBoundaryPfS_S_ii --------------------------
	.section	.nv.shared._Z17applyLeftBoundaryPfS_S_ii,"aw",@nobits
	.sectionflags	@""
	.align	16
	.zero		1024


//--------------------- .nv.shared._Z18initializeInteriorPfS_S_S_S_iifff --------------------------
	.section	.nv.shared._Z18initializeInteriorPfS_S_S_S_iifff,"aw",@nobits
	.sectionflags	@""
	.align	16
	.zero		1024


//--------------------- .nv.constant0._Z18shallowWaterSolverPfS_S_ffiiff --------------------------
	.section	.nv.constant0._Z18shallowWaterSolverPfS_S_ffiiff,"a",@progbits
	.sectionflags	@""
	.align	4
.nv.constant0._Z18shallowWaterSolverPfS_S_ffiiff:
	.zero		944


//--------------------- .nv.constant0._Z16applyTopBoundaryPfS_S_ii --------------------------
	.section	.nv.constant0._Z16applyTopBoundaryPfS_S_ii,"a",@progbits
	.sectionflags	@""
	.align	4
.nv.constant0._Z16applyTopBoundaryPfS_S_ii:
	.zero		928


//--------------------- .nv.constant0._Z19applyBottomBoundaryPfS_S_ii --------------------------
	.section	.nv.constant0._Z19applyBottomBoundaryPfS_S_ii,"a",@progbits
	.sectionflags	@""
	.align	4
.nv.constant0._Z19applyBottomBoundaryPfS_S_ii:
	.zero		928


//--------------------- .nv.constant0._Z18applyRightBoundaryPfS_S_ii --------------------------
	.section	.nv.constant0._Z18applyRightBoundaryPfS_S_ii,"a",@progbits
	.sectionflags	@""
	.align	4
.nv.constant0._Z18applyRightBoundaryPfS_S_ii:
	.zero		928


//--------------------- .nv.constant0._Z17applyLeftBoundaryPfS_S_ii --------------------------
	.section	.nv.constant0._Z17applyLeftBoundaryPfS_S_ii,"a",@progbits
	.sectionflags	@""
	.align	4
.nv.constant0._Z17applyLeftBoundaryPfS_S_ii:
	.zero		928


//--------------------- .nv.constant0._Z18initializeInteriorPfS_S_S_S_iifff --------------------------
	.section	.nv.constant0._Z18initializeInteriorPfS_S_S_S_iifff,"a",@progbits
	.sectionflags	@""
	.align	4
.nv.constant0._Z18initializeInteriorPfS_S_S_S_iifff:
	.zero		956


//--------------------- SYMBOLS --------------------------

	.type		.nv.reservedSmem.offset0,@object
	.size		.nv.reservedSmem.offset0,0x4
	.type		.nv.reservedSmem.cap,@object
	.size		.nv.reservedSmem.cap,0x4
